//
// Generated by NVIDIA NVVM Compiler
//
// Compiler Build ID: CL-36424714
// Cuda compilation tools, release 13.0, V13.0.88
// Based on NVVM 20.0.0
//

.version 9.0
.target sm_100
.address_size 64

	// .globl	_Z17verlet_integratorP9Particles
.func  (.param .align 16 .b8 func_retval0[16]) __internal_trig_reduction_slowpathd
(
	.param .b64 __internal_trig_reduction_slowpathd_param_0
)
;
.func  (.param .b64 func_retval0) __internal_accurate_pow
(
	.param .b64 __internal_accurate_pow_param_0,
	.param .b64 __internal_accurate_pow_param_1
)
;
.global .align 4 .b8 precalc_xorwow_matrix[102400];
.global .align 4 .b8 precalc_xorwow_offset_matrix[102400];
.global .align 4 .b8 mrg32k3aM1[2304];
.global .align 4 .b8 mrg32k3aM2[2304];
.global .align 4 .b8 mrg32k3aM1SubSeq[2016];
.global .align 4 .b8 mrg32k3aM2SubSeq[2016];
.global .align 4 .b8 mrg32k3aM1Seq[2304];
.global .align 4 .b8 mrg32k3aM2Seq[2304];
.const .align 8 .b8 __cr_lgamma_table[72];
.global .align 8 .b8 __cudart_i2opi_d[144] = {8, 93, 141, 31, 177, 95, 251, 107, 234, 146, 82, 138, 247, 57, 7, 61, 123, 241, 229, 235, 199, 186, 39, 117, 45, 234, 95, 158, 102, 63, 70, 79, 183, 9, 203, 39, 207, 126, 54, 109, 31, 109, 10, 90, 139, 17, 47, 239, 15, 152, 5, 222, 255, 151, 248, 31, 59, 40, 249, 189, 139, 95, 132, 156, 244, 57, 83, 131, 57, 214, 145, 57, 65, 126, 95, 180, 38, 112, 156, 233, 132, 68, 187, 46, 245, 53, 130, 232, 62, 167, 41, 177, 28, 235, 29, 254, 28, 146, 209, 9, 234, 46, 73, 6, 224, 210, 77, 66, 58, 110, 36, 183, 97, 197, 187, 222, 171, 99, 81, 254, 65, 144, 67, 60, 153, 149, 98, 219, 192, 221, 52, 245, 209, 87, 39, 252, 41, 21, 68, 78, 110, 131, 249, 162};
.global .align 16 .b8 __cudart_sin_cos_coeffs[128] = {70, 210, 176, 44, 241, 229, 90, 190, 146, 227, 172, 105, 227, 29, 199, 62, 161, 98, 219, 25, 160, 1, 42, 191, 24, 8, 17, 17, 17, 17, 129, 63, 84, 85, 85, 85, 85, 85, 197, 191, 0, 0, 0, 0, 0, 0, 0, 0, 0, 0, 0, 0, 0, 0, 0, 0, 100, 129, 253, 32, 131, 255, 168, 189, 40, 133, 239, 193, 167, 238, 33, 62, 217, 230, 6, 142, 79, 126, 146, 190, 233, 188, 221, 25, 160, 1, 250, 62, 71, 93, 193, 22, 108, 193, 86, 191, 81, 85, 85, 85, 85, 85, 165, 63, 0, 0, 0, 0, 0, 0, 224, 191, 0, 0, 0, 0, 0, 0, 240, 63};

.visible .entry _Z17verlet_integratorP9Particles(
	.param .u64 .ptr .align 1 _Z17verlet_integratorP9Particles_param_0
)
{
	.reg .pred 	%p<216>;
	.reg .b32 	%r<373>;
	.reg .b32 	%f<5>;
	.reg .b64 	%rd<39>;
	.reg .b64 	%fd<554>;

	mov.u32 	%r50, %ctaid.x;
	mov.u32 	%r1, %ntid.x;
	mov.u32 	%r51, %tid.x;
	mad.lo.s32 	%r365, %r50, %r1, %r51;
	setp.gt.s32 	%p4, %r365, 99999;
	@%p4 bra 	$L__BB0_108;
	mov.f64 	%fd157, 0d4000000000000000;
	{
	.reg .b32 %temp; 
	mov.b64 	{%temp, %r52}, %fd157;
	}
	and.b32  	%r4, %r52, 2146435072;
	setp.eq.s32 	%p5, %r4, 1062207488;
	setp.lt.s32 	%p6, %r52, 0;
	selp.b32 	%r5, 0, 2146435072, %p6;
	or.b32  	%r6, %r5, -2147483648;
	mov.f64 	%fd158, 0d4030800000000000;
	{
	.reg .b32 %temp; 
	mov.b64 	{%temp, %r53}, %fd158;
	}
	setp.lt.s32 	%p7, %r53, 0;
	and.pred  	%p1, %p7, %p5;
	mov.f64 	%fd159, 0d4090C33E80B5F1FD;
	{
	.reg .b32 %temp; 
	mov.b64 	{%temp, %r54}, %fd159;
	}
	setp.lt.s32 	%p8, %r54, 0;
	and.pred  	%p2, %p8, %p5;
	mov.f64 	%fd160, 0d4010000000000000;
	{
	.reg .b32 %temp; 
	mov.b64 	{%temp, %r7}, %fd160;
	}
	and.b32  	%r8, %r7, 2146435072;
	setp.lt.s32 	%p9, %r7, 0;
	selp.b32 	%r9, 0, 2146435072, %p9;
	cvt.s64.s32 	%rd1, %r365;
	mov.u32 	%r55, %nctaid.x;
	mul.lo.s32 	%r10, %r1, %r55;
$L__BB0_2:
	ld.param.u64 	%rd38, [_Z17verlet_integratorP9Particles_param_0];
	cvta.to.global.u64 	%rd4, %rd38;
	mul.wide.s32 	%rd5, %r365, 120;
	add.s64 	%rd6, %rd4, %rd5;
	add.s64 	%rd2, %rd6, 104;
	ld.global.u32 	%r56, [%rd6+104];
	setp.ne.s32 	%p10, %r56, 0;
	@%p10 bra 	$L__BB0_107;
	{ // callseq 0, 0
	.param .b64 param0;
	st.param.f64 	[param0], 0d4030800000000000;
	.param .b64 param1;
	st.param.f64 	[param1], 0d4000000000000000;
	.param .b64 retval0;
	call.uni (retval0), 
	__internal_accurate_pow, 
	(
	param0, 
	param1
	);
	ld.param.f64 	%fd161, [retval0];
	} // callseq 0
	neg.f64 	%fd163, %fd161;
	selp.f64 	%fd1, %fd163, %fd161, %p1;
	mul.f64 	%fd164, %fd1, 0d400921F9F01B866E;
	mov.f64 	%fd165, 0d3EC0C6F7A0B5ED8D;
	div.rn.f64 	%fd2, %fd165, %fd164;
	ld.global.f64 	%fd525, [%rd2+-80];
	ld.global.f64 	%fd524, [%rd2+-72];
	ld.global.f64 	%fd523, [%rd2+-64];
	ld.global.f64 	%fd522, [%rd2+-88];
	mov.b32 	%r366, 1;
$L__BB0_4:
	mov.u32 	%r12, %r366;
	setp.lt.s32 	%p11, %r52, 0;
	setp.eq.s32 	%p12, %r4, 1062207488;
	ld.global.f64 	%fd166, [%rd2+-56];
	mul.f64 	%fd167, %fd166, 0d3FE0000000000000;
	fma.rn.f64 	%fd11, %fd167, 0d3FB999999999999A, %fd525;
	ld.global.f64 	%fd168, [%rd2+-48];
	mul.f64 	%fd169, %fd168, 0d3FE0000000000000;
	fma.rn.f64 	%fd12, %fd169, 0d3FB999999999999A, %fd524;
	ld.global.f64 	%fd170, [%rd2+-40];
	mul.f64 	%fd171, %fd170, 0d3FE0000000000000;
	fma.rn.f64 	%fd13, %fd171, 0d3FB999999999999A, %fd523;
	ld.global.f64 	%fd172, [%rd2+-104];
	fma.rn.f64 	%fd14, %fd11, 0d3FB999999999999A, %fd172;
	st.global.f64 	[%rd2+-104], %fd14;
	ld.global.f64 	%fd173, [%rd2+-96];
	fma.rn.f64 	%fd15, %fd12, 0d3FB999999999999A, %fd173;
	st.global.f64 	[%rd2+-96], %fd15;
	fma.rn.f64 	%fd16, %fd13, 0d3FB999999999999A, %fd522;
	st.global.f64 	[%rd2+-88], %fd16;
	{
	.reg .b32 %temp; 
	mov.b64 	{%temp, %r13}, %fd14;
	}
	abs.f64 	%fd17, %fd14;
	{ // callseq 1, 0
	.param .b64 param0;
	st.param.f64 	[param0], %fd17;
	.param .b64 param1;
	st.param.f64 	[param1], 0d4000000000000000;
	.param .b64 retval0;
	call.uni (retval0), 
	__internal_accurate_pow, 
	(
	param0, 
	param1
	);
	ld.param.f64 	%fd174, [retval0];
	} // callseq 1
	setp.lt.s32 	%p14, %r13, 0;
	neg.f64 	%fd176, %fd174;
	selp.f64 	%fd177, %fd176, %fd174, %p12;
	selp.f64 	%fd178, %fd177, %fd174, %p14;
	setp.eq.f64 	%p15, %fd14, 0d0000000000000000;
	selp.b32 	%r58, %r13, 0, %p12;
	or.b32  	%r59, %r58, 2146435072;
	selp.b32 	%r60, %r59, %r58, %p11;
	mov.b32 	%r61, 0;
	mov.b64 	%fd179, {%r61, %r60};
	selp.f64 	%fd526, %fd179, %fd178, %p15;
	add.f64 	%fd180, %fd14, 0d4000000000000000;
	{
	.reg .b32 %temp; 
	mov.b64 	{%temp, %r62}, %fd180;
	}
	and.b32  	%r63, %r62, 2146435072;
	setp.ne.s32 	%p16, %r63, 2146435072;
	@%p16 bra 	$L__BB0_9;
	setp.num.f64 	%p17, %fd14, %fd14;
	@%p17 bra 	$L__BB0_7;
	mov.f64 	%fd181, 0d4000000000000000;
	add.rn.f64 	%fd526, %fd14, %fd181;
	bra.uni 	$L__BB0_9;
$L__BB0_7:
	setp.neu.f64 	%p18, %fd17, 0d7FF0000000000000;
	@%p18 bra 	$L__BB0_9;
	setp.lt.s32 	%p19, %r13, 0;
	setp.eq.s32 	%p20, %r4, 1062207488;
	and.b32  	%r65, %r52, 2147483647;
	setp.ne.s32 	%p21, %r65, 1071644672;
	selp.b32 	%r66, %r6, %r5, %p21;
	selp.b32 	%r67, %r66, %r5, %p20;
	selp.b32 	%r68, %r67, %r5, %p19;
	mov.b32 	%r69, 0;
	mov.b64 	%fd526, {%r69, %r68};
$L__BB0_9:
	{
	.reg .b32 %temp; 
	mov.b64 	{%temp, %r14}, %fd15;
	}
	abs.f64 	%fd22, %fd15;
	{ // callseq 2, 0
	.param .b64 param0;
	st.param.f64 	[param0], %fd22;
	.param .b64 param1;
	st.param.f64 	[param1], 0d4000000000000000;
	.param .b64 retval0;
	call.uni (retval0), 
	__internal_accurate_pow, 
	(
	param0, 
	param1
	);
	ld.param.f64 	%fd182, [retval0];
	} // callseq 2
	setp.lt.s32 	%p25, %r14, 0;
	neg.f64 	%fd184, %fd182;
	selp.f64 	%fd185, %fd184, %fd182, %p12;
	selp.f64 	%fd186, %fd185, %fd182, %p25;
	setp.eq.f64 	%p26, %fd15, 0d0000000000000000;
	selp.b32 	%r70, %r14, 0, %p12;
	or.b32  	%r71, %r70, 2146435072;
	selp.b32 	%r72, %r71, %r70, %p11;
	mov.b32 	%r73, 0;
	mov.b64 	%fd187, {%r73, %r72};
	selp.f64 	%fd527, %fd187, %fd186, %p26;
	add.f64 	%fd188, %fd15, 0d4000000000000000;
	{
	.reg .b32 %temp; 
	mov.b64 	{%temp, %r74}, %fd188;
	}
	and.b32  	%r75, %r74, 2146435072;
	setp.ne.s32 	%p27, %r75, 2146435072;
	@%p27 bra 	$L__BB0_14;
	setp.num.f64 	%p28, %fd15, %fd15;
	@%p28 bra 	$L__BB0_12;
	mov.f64 	%fd189, 0d4000000000000000;
	add.rn.f64 	%fd527, %fd15, %fd189;
	bra.uni 	$L__BB0_14;
$L__BB0_12:
	setp.neu.f64 	%p29, %fd22, 0d7FF0000000000000;
	@%p29 bra 	$L__BB0_14;
	setp.eq.s32 	%p31, %r4, 1062207488;
	and.b32  	%r77, %r52, 2147483647;
	setp.ne.s32 	%p32, %r77, 1071644672;
	selp.b32 	%r78, %r6, %r5, %p32;
	selp.b32 	%r79, %r78, %r5, %p31;
	selp.b32 	%r80, %r79, %r5, %p25;
	mov.b32 	%r81, 0;
	mov.b64 	%fd527, {%r81, %r80};
$L__BB0_14:
	setp.eq.f64 	%p33, %fd15, 0d3FF0000000000000;
	selp.f64 	%fd190, 0d3FF0000000000000, %fd527, %p33;
	setp.eq.f64 	%p34, %fd14, 0d3FF0000000000000;
	selp.f64 	%fd191, 0d3FF0000000000000, %fd526, %p34;
	add.f64 	%fd27, %fd191, %fd190;
	sqrt.rn.f64 	%fd28, %fd27;
	fma.rn.f64 	%fd192, %fd16, 0d3FB47AE147AE147B, 0d407F400000000000;
	setp.leu.f64 	%p35, %fd28, %fd192;
	@%p35 bra 	$L__BB0_16;
	mov.b32 	%r82, 3;
	st.global.u32 	[%rd2], %r82;
$L__BB0_16:
	setp.leu.f64 	%p36, %fd16, 0d0000000000000000;
	@%p36 bra 	$L__BB0_36;
	setp.lt.s32 	%p43, %r52, 0;
	setp.eq.s32 	%p44, %r4, 1062207488;
	div.rn.f64 	%fd224, %fd16, 0d4090C33E80B5F1FD;
	{
	.reg .b32 %temp; 
	mov.b64 	{%temp, %r97}, %fd224;
	}
	{ // callseq 3, 0
	.param .b64 param0;
	st.param.f64 	[param0], %fd224;
	.param .b64 param1;
	st.param.f64 	[param1], 0d4000000000000000;
	.param .b64 retval0;
	call.uni (retval0), 
	__internal_accurate_pow, 
	(
	param0, 
	param1
	);
	ld.param.f64 	%fd225, [retval0];
	} // callseq 3
	setp.lt.s32 	%p46, %r97, 0;
	neg.f64 	%fd227, %fd225;
	selp.f64 	%fd228, %fd227, %fd225, %p44;
	selp.f64 	%fd229, %fd228, %fd225, %p46;
	setp.eq.f64 	%p47, %fd224, 0d0000000000000000;
	selp.b32 	%r98, %r97, 0, %p44;
	or.b32  	%r99, %r98, 2146435072;
	selp.b32 	%r100, %r99, %r98, %p43;
	mov.b32 	%r101, 0;
	mov.b64 	%fd230, {%r101, %r100};
	selp.f64 	%fd231, %fd230, %fd229, %p47;
	add.f64 	%fd232, %fd224, 0d4000000000000000;
	{
	.reg .b32 %temp; 
	mov.b64 	{%temp, %r102}, %fd232;
	}
	and.b32  	%r103, %r102, 2146435072;
	setp.eq.s32 	%p48, %r103, 2146435072;
	setp.eq.f64 	%p49, %fd224, 0d7FF0000000000000;
	and.b32  	%r104, %r52, 2147483647;
	setp.ne.s32 	%p50, %r104, 1071644672;
	and.pred  	%p3, %p44, %p50;
	selp.b32 	%r105, %r6, %r5, %p3;
	selp.b32 	%r106, %r105, %r5, %p46;
	mov.b64 	%fd233, {%r101, %r106};
	selp.f64 	%fd234, %fd233, %fd231, %p48;
	selp.f64 	%fd235, %fd234, %fd231, %p49;
	setp.eq.f64 	%p52, %fd224, 0d3FF0000000000000;
	add.f64 	%fd236, %fd235, 0d3FF0000000000000;
	sqrt.rn.f64 	%fd237, %fd236;
	mul.f64 	%fd238, %fd237, 0d4030800000000000;
	selp.f64 	%fd29, 0d403755A359B335AB, %fd238, %p52;
	{
	.reg .b32 %temp; 
	mov.b64 	{%temp, %r15}, %fd29;
	}
	abs.f64 	%fd30, %fd29;
	{ // callseq 4, 0
	.param .b64 param0;
	st.param.f64 	[param0], %fd30;
	.param .b64 param1;
	st.param.f64 	[param1], 0d4000000000000000;
	.param .b64 retval0;
	call.uni (retval0), 
	__internal_accurate_pow, 
	(
	param0, 
	param1
	);
	ld.param.f64 	%fd239, [retval0];
	} // callseq 4
	setp.lt.s32 	%p53, %r15, 0;
	neg.f64 	%fd241, %fd239;
	selp.f64 	%fd242, %fd241, %fd239, %p44;
	selp.f64 	%fd243, %fd242, %fd239, %p53;
	setp.eq.f64 	%p54, %fd29, 0d0000000000000000;
	selp.b32 	%r107, %r15, 0, %p44;
	or.b32  	%r108, %r107, 2146435072;
	selp.b32 	%r109, %r108, %r107, %p43;
	mov.b64 	%fd244, {%r101, %r109};
	selp.f64 	%fd528, %fd244, %fd243, %p54;
	add.f64 	%fd245, %fd29, 0d4000000000000000;
	{
	.reg .b32 %temp; 
	mov.b64 	{%temp, %r110}, %fd245;
	}
	and.b32  	%r111, %r110, 2146435072;
	setp.ne.s32 	%p55, %r111, 2146435072;
	@%p55 bra 	$L__BB0_22;
	setp.num.f64 	%p56, %fd29, %fd29;
	@%p56 bra 	$L__BB0_20;
	mov.f64 	%fd246, 0d4000000000000000;
	add.rn.f64 	%fd528, %fd29, %fd246;
	bra.uni 	$L__BB0_22;
$L__BB0_20:
	setp.neu.f64 	%p57, %fd30, 0d7FF0000000000000;
	@%p57 bra 	$L__BB0_22;
	selp.b32 	%r113, %r105, %r5, %p53;
	mov.b32 	%r114, 0;
	mov.b64 	%fd528, {%r114, %r113};
$L__BB0_22:
	setp.eq.f64 	%p59, %fd29, 0d3FF0000000000000;
	selp.f64 	%fd35, 0d3FF0000000000000, %fd528, %p59;
	mul.f64 	%fd247, %fd27, 0dC000000000000000;
	div.rn.f64 	%fd36, %fd247, %fd35;
	fma.rn.f64 	%fd248, %fd36, 0d3FF71547652B82FE, 0d4338000000000000;
	{
	.reg .b32 %temp; 
	mov.b64 	{%r16, %temp}, %fd248;
	}
	mov.f64 	%fd249, 0dC338000000000000;
	add.rn.f64 	%fd250, %fd248, %fd249;
	fma.rn.f64 	%fd251, %fd250, 0dBFE62E42FEFA39EF, %fd36;
	fma.rn.f64 	%fd252, %fd250, 0dBC7ABC9E3B39803F, %fd251;
	fma.rn.f64 	%fd253, %fd252, 0d3E5ADE1569CE2BDF, 0d3E928AF3FCA213EA;
	fma.rn.f64 	%fd254, %fd253, %fd252, 0d3EC71DEE62401315;
	fma.rn.f64 	%fd255, %fd254, %fd252, 0d3EFA01997C89EB71;
	fma.rn.f64 	%fd256, %fd255, %fd252, 0d3F2A01A014761F65;
	fma.rn.f64 	%fd257, %fd256, %fd252, 0d3F56C16C1852B7AF;
	fma.rn.f64 	%fd258, %fd257, %fd252, 0d3F81111111122322;
	fma.rn.f64 	%fd259, %fd258, %fd252, 0d3FA55555555502A1;
	fma.rn.f64 	%fd260, %fd259, %fd252, 0d3FC5555555555511;
	fma.rn.f64 	%fd261, %fd260, %fd252, 0d3FE000000000000B;
	fma.rn.f64 	%fd262, %fd261, %fd252, 0d3FF0000000000000;
	fma.rn.f64 	%fd263, %fd262, %fd252, 0d3FF0000000000000;
	{
	.reg .b32 %temp; 
	mov.b64 	{%r17, %temp}, %fd263;
	}
	{
	.reg .b32 %temp; 
	mov.b64 	{%temp, %r18}, %fd263;
	}
	shl.b32 	%r115, %r16, 20;
	add.s32 	%r116, %r115, %r18;
	mov.b64 	%fd529, {%r17, %r116};
	{
	.reg .b32 %temp; 
	mov.b64 	{%temp, %r117}, %fd36;
	}
	mov.b32 	%f4, %r117;
	abs.f32 	%f1, %f4;
	setp.lt.f32 	%p60, %f1, 0f4086232B;
	@%p60 bra 	$L__BB0_25;
	setp.lt.f64 	%p61, %fd36, 0d0000000000000000;
	add.f64 	%fd264, %fd36, 0d7FF0000000000000;
	selp.f64 	%fd529, 0d0000000000000000, %fd264, %p61;
	setp.geu.f32 	%p62, %f1, 0f40874800;
	@%p62 bra 	$L__BB0_25;
	shr.u32 	%r118, %r16, 31;
	add.s32 	%r119, %r16, %r118;
	shr.s32 	%r120, %r119, 1;
	shl.b32 	%r121, %r120, 20;
	add.s32 	%r122, %r18, %r121;
	mov.b64 	%fd265, {%r17, %r122};
	sub.s32 	%r123, %r16, %r120;
	shl.b32 	%r124, %r123, 20;
	add.s32 	%r125, %r124, 1072693248;
	mov.b32 	%r126, 0;
	mov.b64 	%fd266, {%r126, %r125};
	mul.f64 	%fd529, %fd266, %fd265;
$L__BB0_25:
	mov.f64 	%fd267, 0d4030800000000000;
	div.rn.f64 	%fd41, %fd267, %fd29;
	{
	.reg .b32 %temp; 
	mov.b64 	{%temp, %r19}, %fd41;
	}
	abs.f64 	%fd42, %fd41;
	{ // callseq 5, 0
	.param .b64 param0;
	st.param.f64 	[param0], %fd42;
	.param .b64 param1;
	st.param.f64 	[param1], 0d4000000000000000;
	.param .b64 retval0;
	call.uni (retval0), 
	__internal_accurate_pow, 
	(
	param0, 
	param1
	);
	ld.param.f64 	%fd268, [retval0];
	} // callseq 5
	setp.lt.s32 	%p66, %r19, 0;
	neg.f64 	%fd270, %fd268;
	selp.f64 	%fd271, %fd270, %fd268, %p44;
	selp.f64 	%fd272, %fd271, %fd268, %p66;
	setp.eq.f64 	%p67, %fd41, 0d0000000000000000;
	selp.b32 	%r127, %r19, 0, %p44;
	or.b32  	%r128, %r127, 2146435072;
	selp.b32 	%r129, %r128, %r127, %p43;
	mov.b32 	%r130, 0;
	mov.b64 	%fd273, {%r130, %r129};
	selp.f64 	%fd530, %fd273, %fd272, %p67;
	add.f64 	%fd274, %fd41, 0d4000000000000000;
	{
	.reg .b32 %temp; 
	mov.b64 	{%temp, %r131}, %fd274;
	}
	and.b32  	%r132, %r131, 2146435072;
	setp.ne.s32 	%p68, %r132, 2146435072;
	@%p68 bra 	$L__BB0_30;
	setp.num.f64 	%p69, %fd41, %fd41;
	@%p69 bra 	$L__BB0_28;
	mov.f64 	%fd275, 0d4000000000000000;
	add.rn.f64 	%fd530, %fd41, %fd275;
	bra.uni 	$L__BB0_30;
$L__BB0_28:
	setp.neu.f64 	%p70, %fd42, 0d7FF0000000000000;
	@%p70 bra 	$L__BB0_30;
	setp.eq.s32 	%p72, %r4, 1062207488;
	and.b32  	%r134, %r52, 2147483647;
	setp.ne.s32 	%p73, %r134, 1071644672;
	selp.b32 	%r135, %r6, %r5, %p73;
	selp.b32 	%r136, %r135, %r5, %p72;
	selp.b32 	%r137, %r136, %r5, %p66;
	mov.b32 	%r138, 0;
	mov.b64 	%fd530, {%r138, %r137};
$L__BB0_30:
	setp.eq.f64 	%p74, %fd41, 0d0000000000000000;
	setp.lt.s32 	%p75, %r19, 0;
	setp.lt.s32 	%p76, %r7, 0;
	setp.eq.s32 	%p77, %r8, 1072693248;
	setp.eq.f64 	%p79, %fd41, 0d3FF0000000000000;
	selp.f64 	%fd47, 0d3FF0000000000000, %fd530, %p79;
	mul.f64 	%fd276, %fd2, %fd47;
	mul.f64 	%fd533, %fd529, %fd276;
	mul.f64 	%fd277, %fd14, 0dC010000000000000;
	mul.f64 	%fd278, %fd277, 0d3C94B961B508B2B2;
	mul.f64 	%fd279, %fd278, %fd533;
	mul.f64 	%fd280, %fd35, 0d3AC5D18EFAE2DB4A;
	div.rn.f64 	%fd534, %fd279, %fd280;
	mul.f64 	%fd281, %fd15, 0dC010000000000000;
	mul.f64 	%fd282, %fd281, 0d3C94B961B508B2B2;
	mul.f64 	%fd283, %fd282, %fd533;
	div.rn.f64 	%fd535, %fd283, %fd280;
	{ // callseq 6, 0
	.param .b64 param0;
	st.param.f64 	[param0], %fd42;
	.param .b64 param1;
	st.param.f64 	[param1], 0d4010000000000000;
	.param .b64 retval0;
	call.uni (retval0), 
	__internal_accurate_pow, 
	(
	param0, 
	param1
	);
	ld.param.f64 	%fd284, [retval0];
	} // callseq 6
	neg.f64 	%fd286, %fd284;
	selp.f64 	%fd287, %fd286, %fd284, %p77;
	selp.f64 	%fd288, %fd287, %fd284, %p75;
	selp.b32 	%r139, %r19, 0, %p77;
	or.b32  	%r140, %r139, 2146435072;
	selp.b32 	%r141, %r140, %r139, %p76;
	mov.b32 	%r142, 0;
	mov.b64 	%fd289, {%r142, %r141};
	selp.f64 	%fd531, %fd289, %fd288, %p74;
	add.f64 	%fd290, %fd41, 0d4010000000000000;
	{
	.reg .b32 %temp; 
	mov.b64 	{%temp, %r143}, %fd290;
	}
	and.b32  	%r144, %r143, 2146435072;
	setp.ne.s32 	%p80, %r144, 2146435072;
	@%p80 bra 	$L__BB0_35;
	setp.num.f64 	%p81, %fd41, %fd41;
	@%p81 bra 	$L__BB0_33;
	mov.f64 	%fd291, 0d4010000000000000;
	add.rn.f64 	%fd531, %fd41, %fd291;
	bra.uni 	$L__BB0_35;
$L__BB0_33:
	setp.neu.f64 	%p82, %fd42, 0d7FF0000000000000;
	@%p82 bra 	$L__BB0_35;
	and.b32  	%r146, %r7, 2147483647;
	setp.ne.s32 	%p85, %r146, 1071644672;
	or.b32  	%r147, %r9, -2147483648;
	selp.b32 	%r148, %r147, %r9, %p85;
	selp.b32 	%r149, %r148, %r9, %p77;
	selp.b32 	%r150, %r149, %r9, %p75;
	mov.b32 	%r151, 0;
	mov.b64 	%fd531, {%r151, %r150};
$L__BB0_35:
	{ // callseq 7, 0
	.param .b64 param0;
	st.param.f64 	[param0], 0d4090C33E80B5F1FD;
	.param .b64 param1;
	st.param.f64 	[param1], 0d4000000000000000;
	.param .b64 retval0;
	call.uni (retval0), 
	__internal_accurate_pow, 
	(
	param0, 
	param1
	);
	ld.param.f64 	%fd292, [retval0];
	} // callseq 7
	neg.f64 	%fd294, %fd292;
	selp.f64 	%fd295, %fd294, %fd292, %p2;
	selp.f64 	%fd296, 0d3FF0000000000000, %fd531, %p79;
	div.rn.f64 	%fd297, %fd16, %fd295;
	mul.f64 	%fd298, %fd297, 0d4010000000000000;
	mul.f64 	%fd299, %fd298, %fd296;
	div.rn.f64 	%fd300, %fd27, %fd1;
	mul.f64 	%fd301, %fd300, %fd299;
	add.f64 	%fd302, %fd16, %fd16;
	div.rn.f64 	%fd303, %fd302, %fd295;
	mul.f64 	%fd304, %fd47, %fd303;
	sub.f64 	%fd305, %fd301, %fd304;
	mul.f64 	%fd306, %fd533, 0d3C94B961B508B2B2;
	mul.f64 	%fd307, %fd306, %fd305;
	div.rn.f64 	%fd308, %fd307, 0d3AC5D18EFAE2DB4A;
	add.f64 	%fd536, %fd308, 0dBEE49004F054BC45;
	bra.uni 	$L__BB0_44;
$L__BB0_36:
	mul.f64 	%fd193, %fd27, 0dC000000000000000;
	div.rn.f64 	%fd56, %fd193, %fd1;
	fma.rn.f64 	%fd194, %fd56, 0d3FF71547652B82FE, 0d4338000000000000;
	{
	.reg .b32 %temp; 
	mov.b64 	{%r20, %temp}, %fd194;
	}
	mov.f64 	%fd195, 0dC338000000000000;
	add.rn.f64 	%fd196, %fd194, %fd195;
	fma.rn.f64 	%fd197, %fd196, 0dBFE62E42FEFA39EF, %fd56;
	fma.rn.f64 	%fd198, %fd196, 0dBC7ABC9E3B39803F, %fd197;
	fma.rn.f64 	%fd199, %fd198, 0d3E5ADE1569CE2BDF, 0d3E928AF3FCA213EA;
	fma.rn.f64 	%fd200, %fd199, %fd198, 0d3EC71DEE62401315;
	fma.rn.f64 	%fd201, %fd200, %fd198, 0d3EFA01997C89EB71;
	fma.rn.f64 	%fd202, %fd201, %fd198, 0d3F2A01A014761F65;
	fma.rn.f64 	%fd203, %fd202, %fd198, 0d3F56C16C1852B7AF;
	fma.rn.f64 	%fd204, %fd203, %fd198, 0d3F81111111122322;
	fma.rn.f64 	%fd205, %fd204, %fd198, 0d3FA55555555502A1;
	fma.rn.f64 	%fd206, %fd205, %fd198, 0d3FC5555555555511;
	fma.rn.f64 	%fd207, %fd206, %fd198, 0d3FE000000000000B;
	fma.rn.f64 	%fd208, %fd207, %fd198, 0d3FF0000000000000;
	fma.rn.f64 	%fd209, %fd208, %fd198, 0d3FF0000000000000;
	{
	.reg .b32 %temp; 
	mov.b64 	{%r21, %temp}, %fd209;
	}
	{
	.reg .b32 %temp; 
	mov.b64 	{%temp, %r22}, %fd209;
	}
	shl.b32 	%r83, %r20, 20;
	add.s32 	%r84, %r83, %r22;
	mov.b64 	%fd532, {%r21, %r84};
	{
	.reg .b32 %temp; 
	mov.b64 	{%temp, %r85}, %fd56;
	}
	mov.b32 	%f3, %r85;
	abs.f32 	%f2, %f3;
	setp.lt.f32 	%p37, %f2, 0f4086232B;
	@%p37 bra 	$L__BB0_39;
	setp.lt.f64 	%p38, %fd56, 0d0000000000000000;
	add.f64 	%fd210, %fd56, 0d7FF0000000000000;
	selp.f64 	%fd532, 0d0000000000000000, %fd210, %p38;
	setp.geu.f32 	%p39, %f2, 0f40874800;
	@%p39 bra 	$L__BB0_39;
	shr.u32 	%r86, %r20, 31;
	add.s32 	%r87, %r20, %r86;
	shr.s32 	%r88, %r87, 1;
	shl.b32 	%r89, %r88, 20;
	add.s32 	%r90, %r22, %r89;
	mov.b64 	%fd211, {%r21, %r90};
	sub.s32 	%r91, %r20, %r88;
	shl.b32 	%r92, %r91, 20;
	add.s32 	%r93, %r92, 1072693248;
	mov.b32 	%r94, 0;
	mov.b64 	%fd212, {%r94, %r93};
	mul.f64 	%fd532, %fd212, %fd211;
$L__BB0_39:
	mul.f64 	%fd533, %fd2, %fd532;
	mul.f64 	%fd213, %fd14, 0dC010000000000000;
	mul.f64 	%fd214, %fd213, 0d3C94B961B508B2B2;
	mul.f64 	%fd215, %fd214, %fd533;
	mul.f64 	%fd216, %fd1, 0d3AC5D18EFAE2DB4A;
	div.rn.f64 	%fd534, %fd215, %fd216;
	mul.f64 	%fd217, %fd15, 0dC010000000000000;
	mul.f64 	%fd218, %fd217, 0d3C94B961B508B2B2;
	mul.f64 	%fd219, %fd218, %fd533;
	div.rn.f64 	%fd535, %fd219, %fd216;
	setp.geu.f64 	%p40, %fd28, 0d4036666666666666;
	mov.f64 	%fd536, 0dBEE49004F054BC45;
	@%p40 bra 	$L__BB0_42;
	setp.geu.f64 	%p42, %fd16, 0dC059000000000000;
	@%p42 bra 	$L__BB0_44;
	mov.b32 	%r96, 1;
	st.global.u32 	[%rd2], %r96;
	bra.uni 	$L__BB0_44;
$L__BB0_42:
	setp.leu.f64 	%p41, %fd28, 0d4036666666666666;
	@%p41 bra 	$L__BB0_44;
	mov.b32 	%r95, 2;
	st.global.u32 	[%rd2], %r95;
$L__BB0_44:
	setp.lt.s32 	%p87, %r52, 0;
	setp.eq.s32 	%p88, %r4, 1062207488;
	st.global.f64 	[%rd2+-56], %fd534;
	st.global.f64 	[%rd2+-48], %fd535;
	st.global.f64 	[%rd2+-40], %fd536;
	mul.f64 	%fd68, %fd533, 0dBC94B961B508B2B2;
	mul.f64 	%fd309, %fd534, 0d3FE0000000000000;
	fma.rn.f64 	%fd69, %fd309, 0d3FB999999999999A, %fd11;
	st.global.f64 	[%rd2+-80], %fd69;
	mul.f64 	%fd310, %fd535, 0d3FE0000000000000;
	fma.rn.f64 	%fd70, %fd310, 0d3FB999999999999A, %fd12;
	st.global.f64 	[%rd2+-72], %fd70;
	mul.f64 	%fd311, %fd536, 0d3FE0000000000000;
	fma.rn.f64 	%fd71, %fd311, 0d3FB999999999999A, %fd13;
	st.global.f64 	[%rd2+-64], %fd71;
	{
	.reg .b32 %temp; 
	mov.b64 	{%temp, %r23}, %fd69;
	}
	abs.f64 	%fd72, %fd69;
	{ // callseq 8, 0
	.param .b64 param0;
	st.param.f64 	[param0], %fd72;
	.param .b64 param1;
	st.param.f64 	[param1], 0d4000000000000000;
	.param .b64 retval0;
	call.uni (retval0), 
	__internal_accurate_pow, 
	(
	param0, 
	param1
	);
	ld.param.f64 	%fd312, [retval0];
	} // callseq 8
	setp.lt.s32 	%p90, %r23, 0;
	neg.f64 	%fd314, %fd312;
	selp.f64 	%fd315, %fd314, %fd312, %p88;
	selp.f64 	%fd316, %fd315, %fd312, %p90;
	setp.eq.f64 	%p91, %fd69, 0d0000000000000000;
	selp.b32 	%r152, %r23, 0, %p88;
	or.b32  	%r153, %r152, 2146435072;
	selp.b32 	%r154, %r153, %r152, %p87;
	mov.b32 	%r155, 0;
	mov.b64 	%fd317, {%r155, %r154};
	selp.f64 	%fd537, %fd317, %fd316, %p91;
	add.f64 	%fd318, %fd69, 0d4000000000000000;
	{
	.reg .b32 %temp; 
	mov.b64 	{%temp, %r156}, %fd318;
	}
	and.b32  	%r157, %r156, 2146435072;
	setp.ne.s32 	%p92, %r157, 2146435072;
	@%p92 bra 	$L__BB0_49;
	setp.num.f64 	%p93, %fd69, %fd69;
	@%p93 bra 	$L__BB0_47;
	mov.f64 	%fd319, 0d4000000000000000;
	add.rn.f64 	%fd537, %fd69, %fd319;
	bra.uni 	$L__BB0_49;
$L__BB0_47:
	setp.neu.f64 	%p94, %fd72, 0d7FF0000000000000;
	@%p94 bra 	$L__BB0_49;
	setp.lt.s32 	%p95, %r23, 0;
	setp.eq.s32 	%p96, %r4, 1062207488;
	and.b32  	%r159, %r52, 2147483647;
	setp.ne.s32 	%p97, %r159, 1071644672;
	selp.b32 	%r160, %r6, %r5, %p97;
	selp.b32 	%r161, %r160, %r5, %p96;
	selp.b32 	%r162, %r161, %r5, %p95;
	mov.b32 	%r163, 0;
	mov.b64 	%fd537, {%r163, %r162};
$L__BB0_49:
	setp.lt.s32 	%p98, %r52, 0;
	setp.eq.s32 	%p99, %r4, 1062207488;
	setp.eq.f64 	%p101, %fd69, 0d3FF0000000000000;
	selp.f64 	%fd77, 0d3FF0000000000000, %fd537, %p101;
	{
	.reg .b32 %temp; 
	mov.b64 	{%temp, %r24}, %fd70;
	}
	abs.f64 	%fd78, %fd70;
	{ // callseq 9, 0
	.param .b64 param0;
	st.param.f64 	[param0], %fd78;
	.param .b64 param1;
	st.param.f64 	[param1], 0d4000000000000000;
	.param .b64 retval0;
	call.uni (retval0), 
	__internal_accurate_pow, 
	(
	param0, 
	param1
	);
	ld.param.f64 	%fd320, [retval0];
	} // callseq 9
	setp.lt.s32 	%p102, %r24, 0;
	neg.f64 	%fd322, %fd320;
	selp.f64 	%fd323, %fd322, %fd320, %p99;
	selp.f64 	%fd324, %fd323, %fd320, %p102;
	setp.eq.f64 	%p103, %fd70, 0d0000000000000000;
	selp.b32 	%r164, %r24, 0, %p99;
	or.b32  	%r165, %r164, 2146435072;
	selp.b32 	%r166, %r165, %r164, %p98;
	mov.b32 	%r167, 0;
	mov.b64 	%fd325, {%r167, %r166};
	selp.f64 	%fd538, %fd325, %fd324, %p103;
	add.f64 	%fd326, %fd70, 0d4000000000000000;
	{
	.reg .b32 %temp; 
	mov.b64 	{%temp, %r168}, %fd326;
	}
	and.b32  	%r169, %r168, 2146435072;
	setp.ne.s32 	%p104, %r169, 2146435072;
	@%p104 bra 	$L__BB0_54;
	setp.num.f64 	%p105, %fd70, %fd70;
	@%p105 bra 	$L__BB0_52;
	mov.f64 	%fd327, 0d4000000000000000;
	add.rn.f64 	%fd538, %fd70, %fd327;
	bra.uni 	$L__BB0_54;
$L__BB0_52:
	setp.neu.f64 	%p106, %fd78, 0d7FF0000000000000;
	@%p106 bra 	$L__BB0_54;
	setp.lt.s32 	%p107, %r24, 0;
	setp.eq.s32 	%p108, %r4, 1062207488;
	and.b32  	%r171, %r52, 2147483647;
	setp.ne.s32 	%p109, %r171, 1071644672;
	selp.b32 	%r172, %r6, %r5, %p109;
	selp.b32 	%r173, %r172, %r5, %p108;
	selp.b32 	%r174, %r173, %r5, %p107;
	mov.b32 	%r175, 0;
	mov.b64 	%fd538, {%r175, %r174};
$L__BB0_54:
	setp.lt.s32 	%p110, %r52, 0;
	setp.eq.s32 	%p111, %r4, 1062207488;
	setp.eq.f64 	%p113, %fd70, 0d3FF0000000000000;
	selp.f64 	%fd328, 0d3FF0000000000000, %fd538, %p113;
	add.f64 	%fd83, %fd77, %fd328;
	{
	.reg .b32 %temp; 
	mov.b64 	{%temp, %r25}, %fd71;
	}
	abs.f64 	%fd84, %fd71;
	{ // callseq 10, 0
	.param .b64 param0;
	st.param.f64 	[param0], %fd84;
	.param .b64 param1;
	st.param.f64 	[param1], 0d4000000000000000;
	.param .b64 retval0;
	call.uni (retval0), 
	__internal_accurate_pow, 
	(
	param0, 
	param1
	);
	ld.param.f64 	%fd329, [retval0];
	} // callseq 10
	setp.lt.s32 	%p114, %r25, 0;
	neg.f64 	%fd331, %fd329;
	selp.f64 	%fd332, %fd331, %fd329, %p111;
	selp.f64 	%fd333, %fd332, %fd329, %p114;
	setp.eq.f64 	%p115, %fd71, 0d0000000000000000;
	selp.b32 	%r176, %r25, 0, %p111;
	or.b32  	%r177, %r176, 2146435072;
	selp.b32 	%r178, %r177, %r176, %p110;
	mov.b32 	%r179, 0;
	mov.b64 	%fd334, {%r179, %r178};
	selp.f64 	%fd539, %fd334, %fd333, %p115;
	add.f64 	%fd335, %fd71, 0d4000000000000000;
	{
	.reg .b32 %temp; 
	mov.b64 	{%temp, %r180}, %fd335;
	}
	and.b32  	%r181, %r180, 2146435072;
	setp.ne.s32 	%p116, %r181, 2146435072;
	@%p116 bra 	$L__BB0_59;
	setp.num.f64 	%p117, %fd71, %fd71;
	@%p117 bra 	$L__BB0_57;
	mov.f64 	%fd336, 0d4000000000000000;
	add.rn.f64 	%fd539, %fd71, %fd336;
	bra.uni 	$L__BB0_59;
$L__BB0_57:
	setp.neu.f64 	%p118, %fd84, 0d7FF0000000000000;
	@%p118 bra 	$L__BB0_59;
	setp.lt.s32 	%p119, %r25, 0;
	setp.eq.s32 	%p120, %r4, 1062207488;
	and.b32  	%r183, %r52, 2147483647;
	setp.ne.s32 	%p121, %r183, 1071644672;
	selp.b32 	%r184, %r6, %r5, %p121;
	selp.b32 	%r185, %r184, %r5, %p120;
	selp.b32 	%r186, %r185, %r5, %p119;
	mov.b32 	%r187, 0;
	mov.b64 	%fd539, {%r187, %r186};
$L__BB0_59:
	setp.eq.f64 	%p122, %fd71, 0d3FF0000000000000;
	selp.f64 	%fd337, 0d3FF0000000000000, %fd539, %p122;
	add.f64 	%fd89, %fd83, %fd337;
	// begin inline asm
	mov.u64 	%rd7, %clock64;
	// end inline asm
	add.s64 	%rd8, %rd7, %rd1;
	cvt.u32.u64 	%r188, %rd8;
	xor.b32  	%r189, %r188, -1429050551;
	mul.lo.s32 	%r190, %r189, 1099087573;
	{ .reg .b32 tmp; mov.b64 {tmp, %r191}, %rd8; }
	xor.b32  	%r192, %r191, -136515619;
	mad.lo.s32 	%r193, %r192, -1703105765, %r190;
	add.s32 	%r194, %r193, 6615241;
	add.s32 	%r195, %r190, 123456789;
	xor.b32  	%r196, %r190, 362436069;
	add.s32 	%r197, %r190, 5783321;
	shr.u32 	%r198, %r195, 2;
	xor.b32  	%r199, %r198, %r195;
	shl.b32 	%r200, %r197, 4;
	shl.b32 	%r201, %r199, 1;
	xor.b32  	%r202, %r200, %r201;
	xor.b32  	%r203, %r202, %r197;
	xor.b32  	%r204, %r203, %r199;
	add.s32 	%r205, %r194, %r204;
	add.s32 	%r206, %r205, 362437;
	shr.u32 	%r207, %r196, 2;
	xor.b32  	%r208, %r207, %r196;
	shl.b32 	%r209, %r204, 4;
	shl.b32 	%r210, %r208, 1;
	xor.b32  	%r211, %r210, %r209;
	xor.b32  	%r212, %r211, %r208;
	xor.b32  	%r213, %r212, %r204;
	add.s32 	%r214, %r194, %r213;
	add.s32 	%r215, %r214, 724874;
	cvt.u64.u32 	%rd9, %r206;
	mul.wide.u32 	%rd10, %r215, 2097152;
	xor.b64  	%rd11, %rd10, %rd9;
	cvt.rn.f64.u64 	%fd338, %rd11;
	fma.rn.f64 	%fd339, %fd338, 0d3CA0000000000000, 0d3C90000000000000;
	div.rn.f64 	%fd340, %fd68, 0dBC94B961B508B2B2;
	mul.f64 	%fd341, %fd340, 0d414702739C85B1FA;
	mul.f64 	%fd342, %fd341, 0d3FB999999999999A;
	setp.lt.f64 	%p123, %fd339, %fd342;
	@%p123 bra 	$L__BB0_61;
	ld.global.f64 	%fd525, [%rd2+-80];
	mov.f64 	%fd550, 0d0000000000000000;
	bra.uni 	$L__BB0_91;
$L__BB0_61:
	mov.f64 	%fd344, 0d0000000000000000;
	mov.f64 	%fd345, 0d7FF0000000000000;
	mul.rn.f64 	%fd541, %fd345, %fd344;
	ld.global.f64 	%fd346, [%rd2+8];
	add.f64 	%fd347, %fd346, 0d3FF0000000000000;
	st.global.f64 	[%rd2+8], %fd347;
	// begin inline asm
	mov.u64 	%rd12, %clock64;
	// end inline asm
	add.s64 	%rd14, %rd12, %rd1;
	cvt.u32.u64 	%r217, %rd14;
	xor.b32  	%r218, %r217, -1429050551;
	mul.lo.s32 	%r219, %r218, 1099087573;
	{ .reg .b32 tmp; mov.b64 {tmp, %r220}, %rd14; }
	xor.b32  	%r221, %r220, -136515619;
	mad.lo.s32 	%r222, %r221, -1703105765, %r219;
	add.s32 	%r223, %r222, 6615241;
	add.s32 	%r224, %r219, 123456789;
	xor.b32  	%r225, %r219, 362436069;
	add.s32 	%r226, %r219, 5783321;
	// begin inline asm
	mov.u64 	%rd13, %clock64;
	// end inline asm
	add.s64 	%rd15, %rd13, %rd1;
	cvt.u32.u64 	%r227, %rd15;
	xor.b32  	%r228, %r227, -1429050551;
	mul.lo.s32 	%r229, %r228, 1099087573;
	{ .reg .b32 tmp; mov.b64 {tmp, %r230}, %rd15; }
	xor.b32  	%r231, %r230, -136515619;
	mad.lo.s32 	%r232, %r231, -1703105765, %r229;
	add.s32 	%r233, %r232, 6615241;
	add.s32 	%r234, %r229, 123456789;
	xor.b32  	%r235, %r229, 362436069;
	add.s32 	%r236, %r229, 5783321;
	shr.u32 	%r237, %r224, 2;
	xor.b32  	%r238, %r237, %r224;
	shl.b32 	%r239, %r226, 4;
	shl.b32 	%r240, %r238, 1;
	xor.b32  	%r241, %r239, %r240;
	xor.b32  	%r242, %r241, %r226;
	xor.b32  	%r243, %r242, %r238;
	add.s32 	%r244, %r223, %r243;
	add.s32 	%r245, %r244, 362437;
	shr.u32 	%r246, %r225, 2;
	xor.b32  	%r247, %r246, %r225;
	shl.b32 	%r248, %r243, 4;
	shl.b32 	%r249, %r247, 1;
	xor.b32  	%r250, %r249, %r248;
	xor.b32  	%r251, %r250, %r247;
	xor.b32  	%r252, %r251, %r243;
	add.s32 	%r253, %r223, %r252;
	add.s32 	%r254, %r253, 724874;
	cvt.u64.u32 	%rd16, %r245;
	mul.wide.u32 	%rd17, %r254, 2097152;
	xor.b64  	%rd18, %rd17, %rd16;
	cvt.rn.f64.u64 	%fd348, %rd18;
	fma.rn.f64 	%fd349, %fd348, 0d3CA0000000000000, 0d3C90000000000000;
	mul.f64 	%fd92, %fd349, 0d401921F9F01B866E;
	shr.u32 	%r255, %r234, 2;
	xor.b32  	%r256, %r255, %r234;
	shl.b32 	%r257, %r236, 4;
	shl.b32 	%r258, %r256, 1;
	xor.b32  	%r259, %r257, %r258;
	xor.b32  	%r260, %r259, %r236;
	xor.b32  	%r261, %r260, %r256;
	add.s32 	%r262, %r233, %r261;
	add.s32 	%r263, %r262, 362437;
	shr.u32 	%r264, %r235, 2;
	xor.b32  	%r265, %r264, %r235;
	shl.b32 	%r266, %r261, 4;
	shl.b32 	%r267, %r265, 1;
	xor.b32  	%r268, %r267, %r266;
	xor.b32  	%r269, %r268, %r265;
	xor.b32  	%r270, %r269, %r261;
	add.s32 	%r271, %r233, %r270;
	add.s32 	%r272, %r271, 724874;
	cvt.u64.u32 	%rd19, %r263;
	mul.wide.u32 	%rd20, %r272, 2097152;
	xor.b64  	%rd21, %rd20, %rd19;
	cvt.rn.f64.u64 	%fd350, %rd21;
	fma.rn.f64 	%fd351, %fd350, 0d3CA0000000000000, 0d3C90000000000000;
	mul.f64 	%fd93, %fd351, 0d400921F9F01B866E;
	ld.global.f64 	%fd94, [%rd2+-80];
	setp.eq.f64 	%p124, %fd92, 0d7FF0000000000000;
	mov.b32 	%r368, 1;
	@%p124 bra 	$L__BB0_65;
	mul.f64 	%fd352, %fd92, 0d3FE45F306DC9C883;
	cvt.rni.s32.f64 	%r367, %fd352;
	cvt.rn.f64.s32 	%fd353, %r367;
	fma.rn.f64 	%fd354, %fd353, 0dBFF921FB54442D18, %fd92;
	fma.rn.f64 	%fd355, %fd353, 0dBC91A62633145C00, %fd354;
	fma.rn.f64 	%fd541, %fd353, 0dB97B839A252049C0, %fd355;
	setp.ltu.f64 	%p125, %fd92, 0d41E0000000000000;
	@%p125 bra 	$L__BB0_64;
	{ // callseq 11, 0
	.param .b64 param0;
	st.param.f64 	[param0], %fd92;
	.param .align 16 .b8 retval0[16];
	call.uni (retval0), 
	__internal_trig_reduction_slowpathd, 
	(
	param0
	);
	ld.param.f64 	%fd541, [retval0];
	ld.param.b32 	%r367, [retval0+8];
	} // callseq 11
$L__BB0_64:
	add.s32 	%r368, %r367, 1;
$L__BB0_65:
	mov.f64 	%fd357, 0d0000000000000000;
	mov.f64 	%fd358, 0d7FF0000000000000;
	mul.rn.f64 	%fd542, %fd358, %fd357;
	shl.b32 	%r275, %r368, 6;
	cvt.u64.u32 	%rd22, %r275;
	and.b64  	%rd23, %rd22, 64;
	mov.u64 	%rd24, __cudart_sin_cos_coeffs;
	add.s64 	%rd25, %rd24, %rd23;
	mul.rn.f64 	%fd359, %fd541, %fd541;
	and.b32  	%r276, %r368, 1;
	setp.eq.b32 	%p126, %r276, 1;
	selp.f64 	%fd360, 0dBDA8FF8320FD8164, 0d3DE5DB65F9785EBA, %p126;
	ld.global.nc.v2.f64 	{%fd361, %fd362}, [%rd25];
	fma.rn.f64 	%fd363, %fd360, %fd359, %fd361;
	fma.rn.f64 	%fd364, %fd363, %fd359, %fd362;
	ld.global.nc.v2.f64 	{%fd365, %fd366}, [%rd25+16];
	fma.rn.f64 	%fd367, %fd364, %fd359, %fd365;
	fma.rn.f64 	%fd368, %fd367, %fd359, %fd366;
	ld.global.nc.v2.f64 	{%fd369, %fd370}, [%rd25+32];
	fma.rn.f64 	%fd371, %fd368, %fd359, %fd369;
	fma.rn.f64 	%fd372, %fd371, %fd359, %fd370;
	fma.rn.f64 	%fd373, %fd372, %fd541, %fd541;
	fma.rn.f64 	%fd374, %fd372, %fd359, 0d3FF0000000000000;
	selp.f64 	%fd375, %fd374, %fd373, %p126;
	and.b32  	%r277, %r368, 2;
	setp.eq.s32 	%p127, %r277, 0;
	sub.f64 	%fd376, %fd357, %fd375;
	selp.f64 	%fd100, %fd375, %fd376, %p127;
	setp.eq.f64 	%p128, %fd93, 0d7FF0000000000000;
	mov.b32 	%r369, 0;
	@%p128 bra 	$L__BB0_68;
	mul.f64 	%fd377, %fd93, 0d3FE45F306DC9C883;
	cvt.rni.s32.f64 	%r369, %fd377;
	cvt.rn.f64.s32 	%fd378, %r369;
	fma.rn.f64 	%fd379, %fd378, 0dBFF921FB54442D18, %fd93;
	fma.rn.f64 	%fd380, %fd378, 0dBC91A62633145C00, %fd379;
	fma.rn.f64 	%fd542, %fd378, 0dB97B839A252049C0, %fd380;
	setp.ltu.f64 	%p129, %fd93, 0d41E0000000000000;
	@%p129 bra 	$L__BB0_68;
	{ // callseq 12, 0
	.param .b64 param0;
	st.param.f64 	[param0], %fd93;
	.param .align 16 .b8 retval0[16];
	call.uni (retval0), 
	__internal_trig_reduction_slowpathd, 
	(
	param0
	);
	ld.param.f64 	%fd542, [retval0];
	ld.param.b32 	%r369, [retval0+8];
	} // callseq 12
$L__BB0_68:
	mov.f64 	%fd382, 0d0000000000000000;
	mov.f64 	%fd383, 0d7FF0000000000000;
	mul.rn.f64 	%fd543, %fd383, %fd382;
	shl.b32 	%r280, %r369, 6;
	cvt.u64.u32 	%rd26, %r280;
	and.b64  	%rd27, %rd26, 64;
	mov.u64 	%rd28, __cudart_sin_cos_coeffs;
	add.s64 	%rd29, %rd28, %rd27;
	mul.rn.f64 	%fd384, %fd542, %fd542;
	and.b32  	%r281, %r369, 1;
	setp.eq.b32 	%p131, %r281, 1;
	selp.f64 	%fd385, 0dBDA8FF8320FD8164, 0d3DE5DB65F9785EBA, %p131;
	ld.global.nc.v2.f64 	{%fd386, %fd387}, [%rd29];
	fma.rn.f64 	%fd388, %fd385, %fd384, %fd386;
	fma.rn.f64 	%fd389, %fd388, %fd384, %fd387;
	ld.global.nc.v2.f64 	{%fd390, %fd391}, [%rd29+16];
	fma.rn.f64 	%fd392, %fd389, %fd384, %fd390;
	fma.rn.f64 	%fd393, %fd392, %fd384, %fd391;
	ld.global.nc.v2.f64 	{%fd394, %fd395}, [%rd29+32];
	fma.rn.f64 	%fd396, %fd393, %fd384, %fd394;
	fma.rn.f64 	%fd397, %fd396, %fd384, %fd395;
	fma.rn.f64 	%fd398, %fd397, %fd542, %fd542;
	fma.rn.f64 	%fd399, %fd397, %fd384, 0d3FF0000000000000;
	selp.f64 	%fd400, %fd399, %fd398, %p131;
	and.b32  	%r282, %r369, 2;
	setp.eq.s32 	%p132, %r282, 0;
	sub.f64 	%fd401, %fd382, %fd400;
	selp.f64 	%fd105, %fd400, %fd401, %p132;
	mul.f64 	%fd402, %fd100, 0d3F783DDECEDDB853;
	fma.rn.f64 	%fd525, %fd402, %fd105, %fd94;
	st.global.f64 	[%rd2+-80], %fd525;
	ld.global.f64 	%fd107, [%rd2+-72];
	mov.b32 	%r370, 0;
	@%p124 bra 	$L__BB0_71;
	mul.f64 	%fd403, %fd92, 0d3FE45F306DC9C883;
	cvt.rni.s32.f64 	%r370, %fd403;
	cvt.rn.f64.s32 	%fd404, %r370;
	fma.rn.f64 	%fd405, %fd404, 0dBFF921FB54442D18, %fd92;
	fma.rn.f64 	%fd406, %fd404, 0dBC91A62633145C00, %fd405;
	fma.rn.f64 	%fd543, %fd404, 0dB97B839A252049C0, %fd406;
	setp.ltu.f64 	%p133, %fd92, 0d41E0000000000000;
	@%p133 bra 	$L__BB0_71;
	{ // callseq 13, 0
	.param .b64 param0;
	st.param.f64 	[param0], %fd92;
	.param .align 16 .b8 retval0[16];
	call.uni (retval0), 
	__internal_trig_reduction_slowpathd, 
	(
	param0
	);
	ld.param.f64 	%fd543, [retval0];
	ld.param.b32 	%r370, [retval0+8];
	} // callseq 13
$L__BB0_71:
	mov.f64 	%fd408, 0d0000000000000000;
	mov.f64 	%fd409, 0d7FF0000000000000;
	mul.rn.f64 	%fd545, %fd409, %fd408;
	shl.b32 	%r285, %r370, 6;
	cvt.u64.u32 	%rd30, %r285;
	and.b64  	%rd31, %rd30, 64;
	mov.u64 	%rd32, __cudart_sin_cos_coeffs;
	add.s64 	%rd33, %rd32, %rd31;
	mul.rn.f64 	%fd410, %fd543, %fd543;
	and.b32  	%r286, %r370, 1;
	setp.eq.b32 	%p135, %r286, 1;
	selp.f64 	%fd411, 0dBDA8FF8320FD8164, 0d3DE5DB65F9785EBA, %p135;
	ld.global.nc.v2.f64 	{%fd412, %fd413}, [%rd33];
	fma.rn.f64 	%fd414, %fd411, %fd410, %fd412;
	fma.rn.f64 	%fd415, %fd414, %fd410, %fd413;
	ld.global.nc.v2.f64 	{%fd416, %fd417}, [%rd33+16];
	fma.rn.f64 	%fd418, %fd415, %fd410, %fd416;
	fma.rn.f64 	%fd419, %fd418, %fd410, %fd417;
	ld.global.nc.v2.f64 	{%fd420, %fd421}, [%rd33+32];
	fma.rn.f64 	%fd422, %fd419, %fd410, %fd420;
	fma.rn.f64 	%fd423, %fd422, %fd410, %fd421;
	fma.rn.f64 	%fd424, %fd423, %fd543, %fd543;
	fma.rn.f64 	%fd425, %fd423, %fd410, 0d3FF0000000000000;
	selp.f64 	%fd426, %fd425, %fd424, %p135;
	and.b32  	%r287, %r370, 2;
	setp.eq.s32 	%p136, %r287, 0;
	sub.f64 	%fd427, %fd408, %fd426;
	selp.f64 	%fd428, %fd426, %fd427, %p136;
	mul.f64 	%fd429, %fd428, 0d3F783DDECEDDB853;
	fma.rn.f64 	%fd112, %fd105, %fd429, %fd107;
	st.global.f64 	[%rd2+-72], %fd112;
	ld.global.f64 	%fd113, [%rd2+-64];
	mov.b32 	%r372, 1;
	@%p128 bra 	$L__BB0_75;
	mul.f64 	%fd430, %fd93, 0d3FE45F306DC9C883;
	cvt.rni.s32.f64 	%r371, %fd430;
	cvt.rn.f64.s32 	%fd431, %r371;
	fma.rn.f64 	%fd432, %fd431, 0dBFF921FB54442D18, %fd93;
	fma.rn.f64 	%fd433, %fd431, 0dBC91A62633145C00, %fd432;
	fma.rn.f64 	%fd545, %fd431, 0dB97B839A252049C0, %fd433;
	setp.ltu.f64 	%p137, %fd93, 0d41E0000000000000;
	@%p137 bra 	$L__BB0_74;
	{ // callseq 14, 0
	.param .b64 param0;
	st.param.f64 	[param0], %fd93;
	.param .align 16 .b8 retval0[16];
	call.uni (retval0), 
	__internal_trig_reduction_slowpathd, 
	(
	param0
	);
	ld.param.f64 	%fd545, [retval0];
	ld.param.b32 	%r371, [retval0+8];
	} // callseq 14
$L__BB0_74:
	add.s32 	%r372, %r371, 1;
$L__BB0_75:
	setp.lt.s32 	%p138, %r52, 0;
	setp.eq.s32 	%p139, %r4, 1062207488;
	shl.b32 	%r289, %r372, 6;
	cvt.u64.u32 	%rd34, %r289;
	and.b64  	%rd35, %rd34, 64;
	mov.u64 	%rd36, __cudart_sin_cos_coeffs;
	add.s64 	%rd37, %rd36, %rd35;
	mul.rn.f64 	%fd435, %fd545, %fd545;
	and.b32  	%r290, %r372, 1;
	setp.eq.b32 	%p141, %r290, 1;
	selp.f64 	%fd436, 0dBDA8FF8320FD8164, 0d3DE5DB65F9785EBA, %p141;
	ld.global.nc.v2.f64 	{%fd437, %fd438}, [%rd37];
	fma.rn.f64 	%fd439, %fd436, %fd435, %fd437;
	fma.rn.f64 	%fd440, %fd439, %fd435, %fd438;
	ld.global.nc.v2.f64 	{%fd441, %fd442}, [%rd37+16];
	fma.rn.f64 	%fd443, %fd440, %fd435, %fd441;
	fma.rn.f64 	%fd444, %fd443, %fd435, %fd442;
	ld.global.nc.v2.f64 	{%fd445, %fd446}, [%rd37+32];
	fma.rn.f64 	%fd447, %fd444, %fd435, %fd445;
	fma.rn.f64 	%fd448, %fd447, %fd435, %fd446;
	fma.rn.f64 	%fd449, %fd448, %fd545, %fd545;
	fma.rn.f64 	%fd450, %fd448, %fd435, 0d3FF0000000000000;
	selp.f64 	%fd451, %fd450, %fd449, %p141;
	and.b32  	%r291, %r372, 2;
	setp.eq.s32 	%p142, %r291, 0;
	mov.f64 	%fd452, 0d0000000000000000;
	sub.f64 	%fd453, %fd452, %fd451;
	selp.f64 	%fd454, %fd451, %fd453, %p142;
	add.f64 	%fd455, %fd113, 0d3F782C3159F383C9;
	fma.rn.f64 	%fd118, %fd454, 0d3F783DDECEDDB853, %fd455;
	st.global.f64 	[%rd2+-64], %fd118;
	{
	.reg .b32 %temp; 
	mov.b64 	{%temp, %r42}, %fd525;
	}
	abs.f64 	%fd119, %fd525;
	{ // callseq 15, 0
	.param .b64 param0;
	st.param.f64 	[param0], %fd119;
	.param .b64 param1;
	st.param.f64 	[param1], 0d4000000000000000;
	.param .b64 retval0;
	call.uni (retval0), 
	__internal_accurate_pow, 
	(
	param0, 
	param1
	);
	ld.param.f64 	%fd456, [retval0];
	} // callseq 15
	setp.lt.s32 	%p143, %r42, 0;
	neg.f64 	%fd458, %fd456;
	selp.f64 	%fd459, %fd458, %fd456, %p139;
	selp.f64 	%fd460, %fd459, %fd456, %p143;
	setp.eq.f64 	%p144, %fd525, 0d0000000000000000;
	selp.b32 	%r292, %r42, 0, %p139;
	or.b32  	%r293, %r292, 2146435072;
	selp.b32 	%r294, %r293, %r292, %p138;
	mov.b32 	%r295, 0;
	mov.b64 	%fd461, {%r295, %r294};
	selp.f64 	%fd546, %fd461, %fd460, %p144;
	add.f64 	%fd462, %fd525, 0d4000000000000000;
	{
	.reg .b32 %temp; 
	mov.b64 	{%temp, %r296}, %fd462;
	}
	and.b32  	%r297, %r296, 2146435072;
	setp.ne.s32 	%p145, %r297, 2146435072;
	@%p145 bra 	$L__BB0_80;
	setp.num.f64 	%p146, %fd525, %fd525;
	@%p146 bra 	$L__BB0_78;
	mov.f64 	%fd463, 0d4000000000000000;
	add.rn.f64 	%fd546, %fd525, %fd463;
	bra.uni 	$L__BB0_80;
$L__BB0_78:
	setp.neu.f64 	%p147, %fd119, 0d7FF0000000000000;
	@%p147 bra 	$L__BB0_80;
	setp.lt.s32 	%p148, %r42, 0;
	setp.eq.s32 	%p149, %r4, 1062207488;
	and.b32  	%r299, %r52, 2147483647;
	setp.ne.s32 	%p150, %r299, 1071644672;
	selp.b32 	%r300, %r6, %r5, %p150;
	selp.b32 	%r301, %r300, %r5, %p149;
	selp.b32 	%r302, %r301, %r5, %p148;
	mov.b32 	%r303, 0;
	mov.b64 	%fd546, {%r303, %r302};
$L__BB0_80:
	{
	.reg .b32 %temp; 
	mov.b64 	{%temp, %r43}, %fd112;
	}
	abs.f64 	%fd124, %fd112;
	{ // callseq 16, 0
	.param .b64 param0;
	st.param.f64 	[param0], %fd124;
	.param .b64 param1;
	st.param.f64 	[param1], 0d4000000000000000;
	.param .b64 retval0;
	call.uni (retval0), 
	__internal_accurate_pow, 
	(
	param0, 
	param1
	);
	ld.param.f64 	%fd464, [retval0];
	} // callseq 16
	setp.lt.s32 	%p154, %r43, 0;
	neg.f64 	%fd466, %fd464;
	selp.f64 	%fd467, %fd466, %fd464, %p139;
	selp.f64 	%fd468, %fd467, %fd464, %p154;
	setp.eq.f64 	%p155, %fd112, 0d0000000000000000;
	selp.b32 	%r304, %r43, 0, %p139;
	or.b32  	%r305, %r304, 2146435072;
	selp.b32 	%r306, %r305, %r304, %p138;
	mov.b32 	%r307, 0;
	mov.b64 	%fd469, {%r307, %r306};
	selp.f64 	%fd547, %fd469, %fd468, %p155;
	add.f64 	%fd470, %fd112, 0d4000000000000000;
	{
	.reg .b32 %temp; 
	mov.b64 	{%temp, %r308}, %fd470;
	}
	and.b32  	%r309, %r308, 2146435072;
	setp.ne.s32 	%p156, %r309, 2146435072;
	@%p156 bra 	$L__BB0_85;
	setp.num.f64 	%p157, %fd112, %fd112;
	@%p157 bra 	$L__BB0_83;
	mov.f64 	%fd471, 0d4000000000000000;
	add.rn.f64 	%fd547, %fd112, %fd471;
	bra.uni 	$L__BB0_85;
$L__BB0_83:
	setp.neu.f64 	%p158, %fd124, 0d7FF0000000000000;
	@%p158 bra 	$L__BB0_85;
	setp.eq.s32 	%p160, %r4, 1062207488;
	and.b32  	%r311, %r52, 2147483647;
	setp.ne.s32 	%p161, %r311, 1071644672;
	selp.b32 	%r312, %r6, %r5, %p161;
	selp.b32 	%r313, %r312, %r5, %p160;
	selp.b32 	%r314, %r313, %r5, %p154;
	mov.b32 	%r315, 0;
	mov.b64 	%fd547, {%r315, %r314};
$L__BB0_85:
	setp.lt.s32 	%p162, %r52, 0;
	setp.eq.s32 	%p163, %r4, 1062207488;
	setp.eq.f64 	%p165, %fd112, 0d3FF0000000000000;
	selp.f64 	%fd472, 0d3FF0000000000000, %fd547, %p165;
	setp.eq.f64 	%p166, %fd525, 0d3FF0000000000000;
	selp.f64 	%fd473, 0d3FF0000000000000, %fd546, %p166;
	add.f64 	%fd129, %fd473, %fd472;
	{
	.reg .b32 %temp; 
	mov.b64 	{%temp, %r44}, %fd118;
	}
	abs.f64 	%fd130, %fd118;
	{ // callseq 17, 0
	.param .b64 param0;
	st.param.f64 	[param0], %fd130;
	.param .b64 param1;
	st.param.f64 	[param1], 0d4000000000000000;
	.param .b64 retval0;
	call.uni (retval0), 
	__internal_accurate_pow, 
	(
	param0, 
	param1
	);
	ld.param.f64 	%fd474, [retval0];
	} // callseq 17
	setp.lt.s32 	%p167, %r44, 0;
	neg.f64 	%fd476, %fd474;
	selp.f64 	%fd477, %fd476, %fd474, %p163;
	selp.f64 	%fd478, %fd477, %fd474, %p167;
	setp.eq.f64 	%p168, %fd118, 0d0000000000000000;
	selp.b32 	%r316, %r44, 0, %p163;
	or.b32  	%r317, %r316, 2146435072;
	selp.b32 	%r318, %r317, %r316, %p162;
	mov.b32 	%r319, 0;
	mov.b64 	%fd479, {%r319, %r318};
	selp.f64 	%fd548, %fd479, %fd478, %p168;
	add.f64 	%fd480, %fd118, 0d4000000000000000;
	{
	.reg .b32 %temp; 
	mov.b64 	{%temp, %r320}, %fd480;
	}
	and.b32  	%r321, %r320, 2146435072;
	setp.ne.s32 	%p169, %r321, 2146435072;
	@%p169 bra 	$L__BB0_90;
	setp.num.f64 	%p170, %fd118, %fd118;
	@%p170 bra 	$L__BB0_88;
	mov.f64 	%fd481, 0d4000000000000000;
	add.rn.f64 	%fd548, %fd118, %fd481;
	bra.uni 	$L__BB0_90;
$L__BB0_88:
	setp.neu.f64 	%p171, %fd130, 0d7FF0000000000000;
	@%p171 bra 	$L__BB0_90;
	and.b32  	%r323, %r52, 2147483647;
	setp.ne.s32 	%p174, %r323, 1071644672;
	selp.b32 	%r324, %r6, %r5, %p174;
	selp.b32 	%r325, %r324, %r5, %p163;
	selp.b32 	%r326, %r325, %r5, %p167;
	mov.b32 	%r327, 0;
	mov.b64 	%fd548, {%r327, %r326};
$L__BB0_90:
	setp.eq.f64 	%p175, %fd118, 0d3FF0000000000000;
	selp.f64 	%fd482, 0d3FF0000000000000, %fd548, %p175;
	add.f64 	%fd483, %fd129, %fd482;
	mul.f64 	%fd484, %fd483, 0d3AB5D18EFAE2DB4A;
	mul.f64 	%fd485, %fd89, 0d3AB5D18EFAE2DB4A;
	sub.f64 	%fd550, %fd485, %fd484;
$L__BB0_91:
	setp.lt.s32 	%p176, %r52, 0;
	setp.eq.s32 	%p177, %r4, 1062207488;
	{
	.reg .b32 %temp; 
	mov.b64 	{%temp, %r45}, %fd525;
	}
	abs.f64 	%fd138, %fd525;
	{ // callseq 18, 0
	.param .b64 param0;
	st.param.f64 	[param0], %fd138;
	.param .b64 param1;
	st.param.f64 	[param1], 0d4000000000000000;
	.param .b64 retval0;
	call.uni (retval0), 
	__internal_accurate_pow, 
	(
	param0, 
	param1
	);
	ld.param.f64 	%fd486, [retval0];
	} // callseq 18
	setp.lt.s32 	%p179, %r45, 0;
	neg.f64 	%fd488, %fd486;
	selp.f64 	%fd489, %fd488, %fd486, %p177;
	selp.f64 	%fd490, %fd489, %fd486, %p179;
	setp.eq.f64 	%p180, %fd525, 0d0000000000000000;
	selp.b32 	%r328, %r45, 0, %p177;
	or.b32  	%r329, %r328, 2146435072;
	selp.b32 	%r330, %r329, %r328, %p176;
	mov.b32 	%r331, 0;
	mov.b64 	%fd491, {%r331, %r330};
	selp.f64 	%fd551, %fd491, %fd490, %p180;
	add.f64 	%fd492, %fd525, 0d4000000000000000;
	{
	.reg .b32 %temp; 
	mov.b64 	{%temp, %r332}, %fd492;
	}
	and.b32  	%r333, %r332, 2146435072;
	setp.ne.s32 	%p181, %r333, 2146435072;
	@%p181 bra 	$L__BB0_96;
	setp.num.f64 	%p182, %fd525, %fd525;
	@%p182 bra 	$L__BB0_94;
	mov.f64 	%fd493, 0d4000000000000000;
	add.rn.f64 	%fd551, %fd525, %fd493;
	bra.uni 	$L__BB0_96;
$L__BB0_94:
	setp.neu.f64 	%p183, %fd138, 0d7FF0000000000000;
	@%p183 bra 	$L__BB0_96;
	setp.lt.s32 	%p184, %r45, 0;
	setp.eq.s32 	%p185, %r4, 1062207488;
	and.b32  	%r335, %r52, 2147483647;
	setp.ne.s32 	%p186, %r335, 1071644672;
	selp.b32 	%r336, %r6, %r5, %p186;
	selp.b32 	%r337, %r336, %r5, %p185;
	selp.b32 	%r338, %r337, %r5, %p184;
	mov.b32 	%r339, 0;
	mov.b64 	%fd551, {%r339, %r338};
$L__BB0_96:
	setp.lt.s32 	%p187, %r52, 0;
	setp.eq.s32 	%p188, %r4, 1062207488;
	ld.global.f64 	%fd524, [%rd2+-72];
	{
	.reg .b32 %temp; 
	mov.b64 	{%temp, %r46}, %fd524;
	}
	abs.f64 	%fd144, %fd524;
	{ // callseq 19, 0
	.param .b64 param0;
	st.param.f64 	[param0], %fd144;
	.param .b64 param1;
	st.param.f64 	[param1], 0d4000000000000000;
	.param .b64 retval0;
	call.uni (retval0), 
	__internal_accurate_pow, 
	(
	param0, 
	param1
	);
	ld.param.f64 	%fd494, [retval0];
	} // callseq 19
	setp.lt.s32 	%p190, %r46, 0;
	neg.f64 	%fd496, %fd494;
	selp.f64 	%fd497, %fd496, %fd494, %p188;
	selp.f64 	%fd498, %fd497, %fd494, %p190;
	setp.eq.f64 	%p191, %fd524, 0d0000000000000000;
	selp.b32 	%r340, %r46, 0, %p188;
	or.b32  	%r341, %r340, 2146435072;
	selp.b32 	%r342, %r341, %r340, %p187;
	mov.b32 	%r343, 0;
	mov.b64 	%fd499, {%r343, %r342};
	selp.f64 	%fd552, %fd499, %fd498, %p191;
	add.f64 	%fd500, %fd524, 0d4000000000000000;
	{
	.reg .b32 %temp; 
	mov.b64 	{%temp, %r344}, %fd500;
	}
	and.b32  	%r345, %r344, 2146435072;
	setp.ne.s32 	%p192, %r345, 2146435072;
	@%p192 bra 	$L__BB0_101;
	setp.num.f64 	%p193, %fd524, %fd524;
	@%p193 bra 	$L__BB0_99;
	mov.f64 	%fd501, 0d4000000000000000;
	add.rn.f64 	%fd552, %fd524, %fd501;
	bra.uni 	$L__BB0_101;
$L__BB0_99:
	setp.neu.f64 	%p194, %fd144, 0d7FF0000000000000;
	@%p194 bra 	$L__BB0_101;
	setp.lt.s32 	%p195, %r46, 0;
	setp.eq.s32 	%p196, %r4, 1062207488;
	and.b32  	%r347, %r52, 2147483647;
	setp.ne.s32 	%p197, %r347, 1071644672;
	selp.b32 	%r348, %r6, %r5, %p197;
	selp.b32 	%r349, %r348, %r5, %p196;
	selp.b32 	%r350, %r349, %r5, %p195;
	mov.b32 	%r351, 0;
	mov.b64 	%fd552, {%r351, %r350};
$L__BB0_101:
	setp.eq.f64 	%p201, %fd524, 0d3FF0000000000000;
	selp.f64 	%fd502, 0d3FF0000000000000, %fd552, %p201;
	setp.eq.f64 	%p202, %fd525, 0d3FF0000000000000;
	selp.f64 	%fd503, 0d3FF0000000000000, %fd551, %p202;
	add.f64 	%fd149, %fd503, %fd502;
	ld.global.f64 	%fd523, [%rd2+-64];
	{
	.reg .b32 %temp; 
	mov.b64 	{%temp, %r47}, %fd523;
	}
	abs.f64 	%fd151, %fd523;
	{ // callseq 20, 0
	.param .b64 param0;
	st.param.f64 	[param0], %fd151;
	.param .b64 param1;
	st.param.f64 	[param1], 0d4000000000000000;
	.param .b64 retval0;
	call.uni (retval0), 
	__internal_accurate_pow, 
	(
	param0, 
	param1
	);
	ld.param.f64 	%fd504, [retval0];
	} // callseq 20
	setp.lt.s32 	%p203, %r47, 0;
	neg.f64 	%fd506, %fd504;
	selp.f64 	%fd507, %fd506, %fd504, %p188;
	selp.f64 	%fd508, %fd507, %fd504, %p203;
	setp.eq.f64 	%p204, %fd523, 0d0000000000000000;
	selp.b32 	%r352, %r47, 0, %p188;
	or.b32  	%r353, %r352, 2146435072;
	selp.b32 	%r354, %r353, %r352, %p187;
	mov.b32 	%r355, 0;
	mov.b64 	%fd509, {%r355, %r354};
	selp.f64 	%fd553, %fd509, %fd508, %p204;
	add.f64 	%fd510, %fd523, 0d4000000000000000;
	{
	.reg .b32 %temp; 
	mov.b64 	{%temp, %r356}, %fd510;
	}
	and.b32  	%r357, %r356, 2146435072;
	setp.ne.s32 	%p205, %r357, 2146435072;
	@%p205 bra 	$L__BB0_106;
	setp.num.f64 	%p206, %fd523, %fd523;
	@%p206 bra 	$L__BB0_104;
	mov.f64 	%fd511, 0d4000000000000000;
	add.rn.f64 	%fd553, %fd523, %fd511;
	bra.uni 	$L__BB0_106;
$L__BB0_104:
	setp.neu.f64 	%p207, %fd151, 0d7FF0000000000000;
	@%p207 bra 	$L__BB0_106;
	setp.eq.s32 	%p209, %r4, 1062207488;
	and.b32  	%r359, %r52, 2147483647;
	setp.ne.s32 	%p210, %r359, 1071644672;
	selp.b32 	%r360, %r6, %r5, %p210;
	selp.b32 	%r361, %r360, %r5, %p209;
	selp.b32 	%r362, %r361, %r5, %p203;
	mov.b32 	%r363, 0;
	mov.b64 	%fd553, {%r363, %r362};
$L__BB0_106:
	setp.eq.f64 	%p211, %fd523, 0d3FF0000000000000;
	selp.f64 	%fd512, 0d3FF0000000000000, %fd553, %p211;
	add.f64 	%fd513, %fd149, %fd512;
	mul.f64 	%fd514, %fd513, 0d3AB5D18EFAE2DB4A;
	ld.global.f64 	%fd522, [%rd2+-88];
	fma.rn.f64 	%fd515, %fd522, 0d39BC0A577C8C3829, %fd514;
	add.f64 	%fd516, %fd68, %fd515;
	st.global.f64 	[%rd2+-16], %fd516;
	ld.global.f64 	%fd517, [%rd2+-8];
	add.f64 	%fd518, %fd550, %fd517;
	st.global.f64 	[%rd2+-8], %fd518;
	ld.global.f64 	%fd519, [%rd2+-32];
	add.f64 	%fd520, %fd519, 0d3FB999999999999A;
	st.global.f64 	[%rd2+-32], %fd520;
	add.s32 	%r366, %r12, 1;
	ld.global.u32 	%r364, [%rd2];
	setp.eq.s32 	%p212, %r364, 0;
	setp.lt.u32 	%p213, %r12, 999999;
	and.pred  	%p214, %p212, %p213;
	@%p214 bra 	$L__BB0_4;
$L__BB0_107:
	add.s32 	%r365, %r365, %r10;
	setp.lt.s32 	%p215, %r365, 100000;
	@%p215 bra 	$L__BB0_2;
$L__BB0_108:
	ret;

}
.func  (.param .align 16 .b8 func_retval0[16]) __internal_trig_reduction_slowpathd(
	.param .b64 __internal_trig_reduction_slowpathd_param_0
)
{
	.local .align 8 .b8 	__local_depot1[40];
	.reg .b64 	%SP;
	.reg .b64 	%SPL;
	.reg .pred 	%p<10>;
	.reg .b32 	%r<47>;
	.reg .b64 	%rd<74>;
	.reg .b64 	%fd<5>;

	mov.u64 	%SPL, __local_depot1;
	ld.param.f64 	%fd4, [__internal_trig_reduction_slowpathd_param_0];
	add.u64 	%rd1, %SPL, 0;
	{
	.reg .b32 %temp; 
	mov.b64 	{%temp, %r1}, %fd4;
	}
	shr.u32 	%r2, %r1, 20;
	and.b32  	%r3, %r2, 2047;
	setp.eq.s32 	%p1, %r3, 2047;
	mov.b32 	%r46, 0;
	@%p1 bra 	$L__BB1_9;
	add.s32 	%r20, %r3, -1024;
	mov.b64 	%rd20, %fd4;
	shl.b64 	%rd2, %rd20, 11;
	shr.u32 	%r4, %r20, 6;
	sub.s32 	%r45, 15, %r4;
	sub.s32 	%r21, 19, %r4;
	setp.lt.u32 	%p2, %r20, 128;
	selp.b32 	%r6, 18, %r21, %p2;
	setp.ge.s32 	%p3, %r45, %r6;
	mov.b64 	%rd70, 0;
	@%p3 bra 	$L__BB1_4;
	add.s32 	%r23, %r6, %r4;
	neg.s32 	%r43, %r23;
	or.b64  	%rd3, %rd2, -9223372036854775808;
	mov.b64 	%rd70, 0;
	mov.b32 	%r42, 0;
	mov.u64 	%rd25, __cudart_i2opi_d;
	mov.u32 	%r44, %r45;
$L__BB1_3:
	.pragma "nounroll";
	mul.wide.s32 	%rd22, %r42, 8;
	add.s64 	%rd23, %rd1, %rd22;
	mul.wide.s32 	%rd24, %r44, 8;
	add.s64 	%rd26, %rd25, %rd24;
	ld.global.nc.u64 	%rd27, [%rd26];
	{
	.reg .u32 %r0, %r1, %r2, %r3, %alo, %ahi, %blo, %bhi, %clo, %chi;
	mov.b64 	{%alo,%ahi}, %rd27;
	mov.b64 	{%blo,%bhi}, %rd3;
	mov.b64 	{%clo,%chi}, %rd70;
	mad.lo.cc.u32 	%r0, %alo, %blo, %clo;
	madc.hi.cc.u32 	%r1, %alo, %blo, %chi;
	madc.hi.u32 	%r2, %alo, %bhi, 0;
	mad.lo.cc.u32 	%r1, %alo, %bhi, %r1;
	madc.hi.cc.u32 	%r2, %ahi, %blo, %r2;
	madc.hi.u32 	%r3, %ahi, %bhi, 0;
	mad.lo.cc.u32 	%r1, %ahi, %blo, %r1;
	madc.lo.cc.u32 	%r2, %ahi, %bhi, %r2;
	addc.u32 	%r3, %r3, 0;
	mov.b64 	%rd28, {%r0,%r1};
	mov.b64 	%rd70, {%r2,%r3};
	}
	st.local.u64 	[%rd23], %rd28;
	add.s32 	%r44, %r44, 1;
	add.s32 	%r43, %r43, 1;
	add.s32 	%r42, %r42, 1;
	setp.ne.s32 	%p4, %r43, -15;
	mov.u32 	%r45, %r6;
	@%p4 bra 	$L__BB1_3;
$L__BB1_4:
	cvt.s64.s32 	%rd29, %r45;
	cvt.u64.u32 	%rd30, %r4;
	add.s64 	%rd31, %rd30, %rd29;
	shl.b64 	%rd32, %rd31, 3;
	add.s64 	%rd33, %rd1, %rd32;
	st.local.u64 	[%rd33+-120], %rd70;
	and.b32  	%r15, %r2, 63;
	ld.local.u64 	%rd72, [%rd1+16];
	ld.local.u64 	%rd71, [%rd1+24];
	setp.eq.s32 	%p5, %r15, 0;
	@%p5 bra 	$L__BB1_6;
	shl.b64 	%rd34, %rd71, %r15;
	shr.u64 	%rd35, %rd72, 1;
	xor.b32  	%r24, %r15, 63;
	shr.u64 	%rd36, %rd35, %r24;
	or.b64  	%rd71, %rd34, %rd36;
	ld.local.u64 	%rd37, [%rd1+8];
	shl.b64 	%rd38, %rd72, %r15;
	shr.u64 	%rd39, %rd37, 1;
	shr.u64 	%rd40, %rd39, %r24;
	or.b64  	%rd72, %rd38, %rd40;
$L__BB1_6:
	and.b32  	%r25, %r1, -2147483648;
	shr.u64 	%rd41, %rd71, 62;
	cvt.u32.u64 	%r26, %rd41;
	mov.b64 	{%r27, %r28}, %rd71;
	mov.b64 	{%r29, %r30}, %rd72;
	shf.l.wrap.b32 	%r31, %r30, %r27, 2;
	shf.l.wrap.b32 	%r32, %r27, %r28, 2;
	mov.b64 	%rd42, {%r31, %r32};
	shl.b64 	%rd43, %rd72, 2;
	shr.u64 	%rd44, %rd42, 63;
	cvt.u32.u64 	%r33, %rd44;
	add.s32 	%r34, %r33, %r26;
	setp.eq.s32 	%p6, %r25, 0;
	neg.s32 	%r35, %r34;
	selp.b32 	%r46, %r34, %r35, %p6;
	setp.gt.s64 	%p7, %rd42, -1;
	mov.b64 	%rd45, 0;
	{
	.reg .u32 %r0, %r1, %r2, %r3, %a0, %a1, %a2, %a3, %b0, %b1, %b2, %b3;
	mov.b64 	{%a0,%a1}, %rd45;
	mov.b64 	{%a2,%a3}, %rd45;
	mov.b64 	{%b0,%b1}, %rd43;
	mov.b64 	{%b2,%b3}, %rd42;
	sub.cc.u32 	%r0, %a0, %b0;
	subc.cc.u32 	%r1, %a1, %b1;
	subc.cc.u32 	%r2, %a2, %b2;
	subc.u32 	%r3, %a3, %b3;
	mov.b64 	%rd46, {%r0,%r1};
	mov.b64 	%rd47, {%r2,%r3};
	}
	xor.b32  	%r36, %r25, -2147483648;
	selp.b64 	%rd73, %rd42, %rd47, %p7;
	selp.b64 	%rd14, %rd43, %rd46, %p7;
	selp.b32 	%r17, %r25, %r36, %p7;
	clz.b64 	%r37, %rd73;
	cvt.u64.u32 	%rd15, %r37;
	setp.eq.s32 	%p8, %r37, 0;
	@%p8 bra 	$L__BB1_8;
	cvt.u32.u64 	%r38, %rd15;
	and.b32  	%r39, %r38, 63;
	shl.b64 	%rd48, %rd73, %r39;
	shr.u64 	%rd49, %rd14, 1;
	not.b32 	%r40, %r38;
	and.b32  	%r41, %r40, 63;
	shr.u64 	%rd50, %rd49, %r41;
	or.b64  	%rd73, %rd48, %rd50;
$L__BB1_8:
	mov.b64 	%rd51, -3958705157555305931;
	{
	.reg .u32 %r0, %r1, %r2, %r3, %alo, %ahi, %blo, %bhi;
	mov.b64 	{%alo,%ahi}, %rd73;
	mov.b64 	{%blo,%bhi}, %rd51;
	mul.lo.u32 	%r0, %alo, %blo;
	mul.hi.u32 	%r1, %alo, %blo;
	mad.lo.cc.u32 	%r1, %alo, %bhi, %r1;
	madc.hi.u32 	%r2, %alo, %bhi, 0;
	mad.lo.cc.u32 	%r1, %ahi, %blo, %r1;
	madc.hi.cc.u32 	%r2, %ahi, %blo, %r2;
	madc.hi.u32 	%r3, %ahi, %bhi, 0;
	mad.lo.cc.u32 	%r2, %ahi, %bhi, %r2;
	addc.u32 	%r3, %r3, 0;
	mov.b64 	%rd52, {%r0,%r1};
	mov.b64 	%rd53, {%r2,%r3};
	}
	setp.gt.s64 	%p9, %rd53, 0;
	{
	.reg .u32 %r0, %r1, %r2, %r3, %a0, %a1, %a2, %a3, %b0, %b1, %b2, %b3;
	mov.b64 	{%a0,%a1}, %rd52;
	mov.b64 	{%a2,%a3}, %rd53;
	mov.b64 	{%b0,%b1}, %rd52;
	mov.b64 	{%b2,%b3}, %rd53;
	add.cc.u32 	%r0, %a0, %b0;
	addc.cc.u32 	%r1, %a1, %b1;
	addc.cc.u32 	%r2, %a2, %b2;
	addc.u32 	%r3, %a3, %b3;
	mov.b64 	%rd54, {%r0,%r1};
	mov.b64 	%rd55, {%r2,%r3};
	}
	selp.b64 	%rd56, %rd55, %rd53, %p9;
	selp.s64 	%rd57, -1, 0, %p9;
	sub.s64 	%rd58, %rd57, %rd15;
	cvt.u64.u32 	%rd59, %r17;
	shl.b64 	%rd60, %rd59, 32;
	add.s64 	%rd61, %rd56, 1;
	shr.u64 	%rd62, %rd61, 10;
	add.s64 	%rd63, %rd62, 1;
	shr.u64 	%rd64, %rd63, 1;
	shl.b64 	%rd65, %rd58, 52;
	add.s64 	%rd66, %rd65, %rd64;
	add.s64 	%rd67, %rd66, 4602678819172646912;
	or.b64  	%rd68, %rd67, %rd60;
	mov.b64 	%fd4, %rd68;
$L__BB1_9:
	st.param.f64 	[func_retval0], %fd4;
	st.param.b32 	[func_retval0+8], %r46;
	ret;

}
.func  (.param .b64 func_retval0) __internal_accurate_pow(
	.param .b64 __internal_accurate_pow_param_0,
	.param .b64 __internal_accurate_pow_param_1
)
{
	.reg .pred 	%p<8>;
	.reg .b32 	%r<49>;
	.reg .b32 	%f<3>;
	.reg .b64 	%fd<109>;

	ld.param.f64 	%fd10, [__internal_accurate_pow_param_0];
	ld.param.f64 	%fd11, [__internal_accurate_pow_param_1];
	{
	.reg .b32 %temp; 
	mov.b64 	{%temp, %r46}, %fd10;
	}
	{
	.reg .b32 %temp; 
	mov.b64 	{%r45, %temp}, %fd10;
	}
	shr.u32 	%r47, %r46, 20;
	setp.gt.u32 	%p1, %r46, 1048575;
	@%p1 bra 	$L__BB2_2;
	mul.f64 	%fd12, %fd10, 0d4350000000000000;
	{
	.reg .b32 %temp; 
	mov.b64 	{%temp, %r46}, %fd12;
	}
	{
	.reg .b32 %temp; 
	mov.b64 	{%r45, %temp}, %fd12;
	}
	shr.u32 	%r16, %r46, 20;
	add.s32 	%r47, %r16, -54;
$L__BB2_2:
	add.s32 	%r48, %r47, -1023;
	and.b32  	%r17, %r46, -2146435073;
	or.b32  	%r18, %r17, 1072693248;
	mov.b64 	%fd107, {%r45, %r18};
	setp.lt.u32 	%p2, %r18, 1073127583;
	@%p2 bra 	$L__BB2_4;
	{
	.reg .b32 %temp; 
	mov.b64 	{%r19, %temp}, %fd107;
	}
	{
	.reg .b32 %temp; 
	mov.b64 	{%temp, %r20}, %fd107;
	}
	add.s32 	%r21, %r20, -1048576;
	mov.b64 	%fd107, {%r19, %r21};
	add.s32 	%r48, %r47, -1022;
$L__BB2_4:
	add.f64 	%fd13, %fd107, 0dBFF0000000000000;
	add.f64 	%fd14, %fd107, 0d3FF0000000000000;
	rcp.approx.ftz.f64 	%fd15, %fd14;
	neg.f64 	%fd16, %fd14;
	fma.rn.f64 	%fd17, %fd16, %fd15, 0d3FF0000000000000;
	fma.rn.f64 	%fd18, %fd17, %fd17, %fd17;
	fma.rn.f64 	%fd19, %fd18, %fd15, %fd15;
	mul.f64 	%fd20, %fd13, %fd19;
	fma.rn.f64 	%fd21, %fd13, %fd19, %fd20;
	mul.f64 	%fd22, %fd21, %fd21;
	fma.rn.f64 	%fd23, %fd22, 0d3EB0F5FF7D2CAFE2, 0d3ED0F5D241AD3B5A;
	fma.rn.f64 	%fd24, %fd23, %fd22, 0d3EF3B20A75488A3F;
	fma.rn.f64 	%fd25, %fd24, %fd22, 0d3F1745CDE4FAECD5;
	fma.rn.f64 	%fd26, %fd25, %fd22, 0d3F3C71C7258A578B;
	fma.rn.f64 	%fd27, %fd26, %fd22, 0d3F6249249242B910;
	fma.rn.f64 	%fd28, %fd27, %fd22, 0d3F89999999999DFB;
	sub.f64 	%fd29, %fd13, %fd21;
	add.f64 	%fd30, %fd29, %fd29;
	neg.f64 	%fd31, %fd21;
	fma.rn.f64 	%fd32, %fd31, %fd13, %fd30;
	mul.f64 	%fd33, %fd19, %fd32;
	fma.rn.f64 	%fd34, %fd22, %fd28, 0d3FB5555555555555;
	mov.f64 	%fd35, 0d3FB5555555555555;
	sub.f64 	%fd36, %fd35, %fd34;
	fma.rn.f64 	%fd37, %fd22, %fd28, %fd36;
	add.f64 	%fd38, %fd37, 0dBC46A4CB00B9E7B0;
	add.f64 	%fd39, %fd34, %fd38;
	sub.f64 	%fd40, %fd34, %fd39;
	add.f64 	%fd41, %fd38, %fd40;
	mul.rn.f64 	%fd42, %fd21, %fd21;
	neg.f64 	%fd43, %fd42;
	fma.rn.f64 	%fd44, %fd21, %fd21, %fd43;
	{
	.reg .b32 %temp; 
	mov.b64 	{%r22, %temp}, %fd33;
	}
	{
	.reg .b32 %temp; 
	mov.b64 	{%temp, %r23}, %fd33;
	}
	add.s32 	%r24, %r23, 1048576;
	mov.b64 	%fd45, {%r22, %r24};
	fma.rn.f64 	%fd46, %fd21, %fd45, %fd44;
	mul.rn.f64 	%fd47, %fd42, %fd21;
	neg.f64 	%fd48, %fd47;
	fma.rn.f64 	%fd49, %fd42, %fd21, %fd48;
	fma.rn.f64 	%fd50, %fd42, %fd33, %fd49;
	fma.rn.f64 	%fd51, %fd46, %fd21, %fd50;
	mul.rn.f64 	%fd52, %fd39, %fd47;
	neg.f64 	%fd53, %fd52;
	fma.rn.f64 	%fd54, %fd39, %fd47, %fd53;
	fma.rn.f64 	%fd55, %fd39, %fd51, %fd54;
	fma.rn.f64 	%fd56, %fd41, %fd47, %fd55;
	add.f64 	%fd57, %fd52, %fd56;
	sub.f64 	%fd58, %fd52, %fd57;
	add.f64 	%fd59, %fd56, %fd58;
	add.f64 	%fd60, %fd21, %fd57;
	sub.f64 	%fd61, %fd21, %fd60;
	add.f64 	%fd62, %fd57, %fd61;
	add.f64 	%fd63, %fd59, %fd62;
	add.f64 	%fd64, %fd33, %fd63;
	add.f64 	%fd65, %fd60, %fd64;
	sub.f64 	%fd66, %fd60, %fd65;
	add.f64 	%fd67, %fd64, %fd66;
	xor.b32  	%r25, %r48, -2147483648;
	mov.b32 	%r26, 1127219200;
	mov.b64 	%fd68, {%r25, %r26};
	mov.b32 	%r27, -2147483648;
	mov.b64 	%fd69, {%r27, %r26};
	sub.f64 	%fd70, %fd68, %fd69;
	fma.rn.f64 	%fd71, %fd70, 0d3FE62E42FEFA39EF, %fd65;
	fma.rn.f64 	%fd72, %fd70, 0dBFE62E42FEFA39EF, %fd71;
	sub.f64 	%fd73, %fd72, %fd65;
	sub.f64 	%fd74, %fd67, %fd73;
	fma.rn.f64 	%fd75, %fd70, 0d3C7ABC9E3B39803F, %fd74;
	add.f64 	%fd76, %fd71, %fd75;
	sub.f64 	%fd77, %fd71, %fd76;
	add.f64 	%fd78, %fd75, %fd77;
	{
	.reg .b32 %temp; 
	mov.b64 	{%temp, %r28}, %fd11;
	}
	{
	.reg .b32 %temp; 
	mov.b64 	{%r29, %temp}, %fd11;
	}
	shl.b32 	%r30, %r28, 1;
	setp.gt.u32 	%p3, %r30, -33554433;
	and.b32  	%r31, %r28, -15728641;
	selp.b32 	%r32, %r31, %r28, %p3;
	mov.b64 	%fd79, {%r29, %r32};
	mul.rn.f64 	%fd80, %fd76, %fd79;
	neg.f64 	%fd81, %fd80;
	fma.rn.f64 	%fd82, %fd76, %fd79, %fd81;
	fma.rn.f64 	%fd83, %fd78, %fd79, %fd82;
	add.f64 	%fd4, %fd80, %fd83;
	sub.f64 	%fd84, %fd80, %fd4;
	add.f64 	%fd5, %fd83, %fd84;
	fma.rn.f64 	%fd85, %fd4, 0d3FF71547652B82FE, 0d4338000000000000;
	{
	.reg .b32 %temp; 
	mov.b64 	{%r13, %temp}, %fd85;
	}
	mov.f64 	%fd86, 0dC338000000000000;
	add.rn.f64 	%fd87, %fd85, %fd86;
	fma.rn.f64 	%fd88, %fd87, 0dBFE62E42FEFA39EF, %fd4;
	fma.rn.f64 	%fd89, %fd87, 0dBC7ABC9E3B39803F, %fd88;
	fma.rn.f64 	%fd90, %fd89, 0d3E5ADE1569CE2BDF, 0d3E928AF3FCA213EA;
	fma.rn.f64 	%fd91, %fd90, %fd89, 0d3EC71DEE62401315;
	fma.rn.f64 	%fd92, %fd91, %fd89, 0d3EFA01997C89EB71;
	fma.rn.f64 	%fd93, %fd92, %fd89, 0d3F2A01A014761F65;
	fma.rn.f64 	%fd94, %fd93, %fd89, 0d3F56C16C1852B7AF;
	fma.rn.f64 	%fd95, %fd94, %fd89, 0d3F81111111122322;
	fma.rn.f64 	%fd96, %fd95, %fd89, 0d3FA55555555502A1;
	fma.rn.f64 	%fd97, %fd96, %fd89, 0d3FC5555555555511;
	fma.rn.f64 	%fd98, %fd97, %fd89, 0d3FE000000000000B;
	fma.rn.f64 	%fd99, %fd98, %fd89, 0d3FF0000000000000;
	fma.rn.f64 	%fd100, %fd99, %fd89, 0d3FF0000000000000;
	{
	.reg .b32 %temp; 
	mov.b64 	{%r14, %temp}, %fd100;
	}
	{
	.reg .b32 %temp; 
	mov.b64 	{%temp, %r15}, %fd100;
	}
	shl.b32 	%r33, %r13, 20;
	add.s32 	%r34, %r33, %r15;
	mov.b64 	%fd108, {%r14, %r34};
	{
	.reg .b32 %temp; 
	mov.b64 	{%temp, %r35}, %fd4;
	}
	mov.b32 	%f2, %r35;
	abs.f32 	%f1, %f2;
	setp.lt.f32 	%p4, %f1, 0f4086232B;
	@%p4 bra 	$L__BB2_7;
	setp.lt.f64 	%p5, %fd4, 0d0000000000000000;
	add.f64 	%fd101, %fd4, 0d7FF0000000000000;
	selp.f64 	%fd108, 0d0000000000000000, %fd101, %p5;
	setp.geu.f32 	%p6, %f1, 0f40874800;
	@%p6 bra 	$L__BB2_7;
	shr.u32 	%r36, %r13, 31;
	add.s32 	%r37, %r13, %r36;
	shr.s32 	%r38, %r37, 1;
	shl.b32 	%r39, %r38, 20;
	add.s32 	%r40, %r15, %r39;
	mov.b64 	%fd102, {%r14, %r40};
	sub.s32 	%r41, %r13, %r38;
	shl.b32 	%r42, %r41, 20;
	add.s32 	%r43, %r42, 1072693248;
	mov.b32 	%r44, 0;
	mov.b64 	%fd103, {%r44, %r43};
	mul.f64 	%fd108, %fd103, %fd102;
$L__BB2_7:
	abs.f64 	%fd104, %fd108;
	setp.eq.f64 	%p7, %fd104, 0d7FF0000000000000;
	fma.rn.f64 	%fd105, %fd108, %fd5, %fd108;
	selp.f64 	%fd106, %fd108, %fd105, %p7;
	st.param.f64 	[func_retval0], %fd106;
	ret;

}


// ===== COMPILED SASS (sm_100) =====

	.target	sm_100

	.elftype	@"ET_EXEC"


//--------------------- .note.nv.tkinfo           --------------------------
	.section	.note.nv.tkinfo,"",@"SHT_NOTE"
	.sectionflags	@"SHF_NOTE_NV_TKINFO"
	.tkinfo
        /*0018*/ 	.word	0x00000002
        /*0030*/ 	.string	""
        /*0030*/ 	.string	"ptxas"
        /*0030*/ 	.string	"Cuda compilation tools, release 13.0, V13.0.88"
        /*0030*/ 	.string	"Build cuda_13.0.r13.0/compiler.36424714_0"
        /*0030*/ 	.string	"-arch sm_100 -m 64 "



//--------------------- .note.nv.cuinfo           --------------------------
	.section	.note.nv.cuinfo,"",@"SHT_NOTE"
	.sectionflags	@"SHF_NOTE_NV_CUINFO"
        /*0018*/ 	.short	0x0002
        /*001a*/ 	.short	0x0064
        /*001c*/ 	.short	0x0082
	.zero		2


//--------------------- .nv.info                  --------------------------
	.section	.nv.info,"",@"SHT_CUDA_INFO"
	.align	4


	//----- nvinfo : EIATTR_REGCOUNT
	.align		4
        /*0000*/ 	.byte	0x04, 0x2f
        /*0002*/ 	.short	(.L_12 - .L_11)
	.align		4
.L_11:
        /*0004*/ 	.word	index@(_Z17verlet_integratorP9Particles)
        /*0008*/ 	.word	0x0000003a


	//----- nvinfo : EIATTR_FRAME_SIZE
	.align		4
.L_12:
        /*000c*/ 	.byte	0x04, 0x11
        /*000e*/ 	.short	(.L_14 - .L_13)
	.align		4
.L_13:
        /*0010*/ 	.word	index@($_Z17verlet_integratorP9Particles$__internal_trig_reduction_slowpathd)
        /*0014*/ 	.word	0x00000028


	//----- nvinfo : EIATTR_FRAME_SIZE
	.align		4
.L_14:
        /*0018*/ 	.byte	0x04, 0x11
        /*001a*/ 	.short	(.L_16 - .L_15)
	.align		4
.L_15:
        /*001c*/ 	.word	index@($_Z17verlet_integratorP9Particles$__internal_accurate_pow)
        /*0020*/ 	.word	0x00000028


	//----- nvinfo : EIATTR_FRAME_SIZE
	.align		4
.L_16:
        /*0024*/ 	.byte	0x04, 0x11
        /*0026*/ 	.short	(.L_18 - .L_17)
	.align		4
.L_17:
        /*0028*/ 	.word	index@($__internal_1_$__cuda_sm20_dsqrt_rn_f64_mediumpath_v1)
        /*002c*/ 	.word	0x00000028


	//----- nvinfo : EIATTR_FRAME_SIZE
	.align		4
.L_18:
        /*0030*/ 	.byte	0x04, 0x11
        /*0032*/ 	.short	(.L_20 - .L_19)
	.align		4
.L_19:
        /*0034*/ 	.word	index@($__internal_0_$__cuda_sm20_div_rn_f64_full)
        /*0038*/ 	.word	0x00000028


	//----- nvinfo : EIATTR_FRAME_SIZE
	.align		4
.L_20:
        /*003c*/ 	.byte	0x04, 0x11
        /*003e*/ 	.short	(.L_22 - .L_21)
	.align		4
.L_21:
        /*0040*/ 	.word	index@(_Z17verlet_integratorP9Particles)
        /*0044*/ 	.word	0x00000028


	//----- nvinfo : EIATTR_MIN_STACK_SIZE
	.align		4
.L_22:
        /*0048*/ 	.byte	0x04, 0x12
        /*004a*/ 	.short	(.L_24 - .L_23)
	.align		4
.L_23:
        /*004c*/ 	.word	index@(_Z17verlet_integratorP9Particles)
        /*0050*/ 	.word	0x00000028
.L_24:


//--------------------- .nv.compat                --------------------------
	.section	.nv.compat,"",@"SHT_CUDA_COMPAT_INFO"
	.align	4
        /*0000*/ 	.byte	0x02, 0x09, 0x00, 0x00, 0x02, 0x02, 0x01, 0x00, 0x02, 0x05, 0x05, 0x00, 0x03, 0x07, 0x01, 0x01
        /*0010*/ 	.byte	0x02, 0x03, 0x00, 0x00, 0x02, 0x06, 0x01, 0x00, 0x04, 0x0b, 0x08, 0x00, 0x01, 0x00, 0x00, 0x00
        /*0020*/ 	.byte	0x00, 0x00, 0x00, 0x00


//--------------------- .nv.info._Z17verlet_integratorP9Particles --------------------------
	.section	.nv.info._Z17verlet_integratorP9Particles,"",@"SHT_CUDA_INFO"
	.sectionflags	@""
	.align	4


	//----- nvinfo : EIATTR_CUDA_API_VERSION
	.align		4
        /*0000*/ 	.byte	0x04, 0x37
        /*0002*/ 	.short	(.L_26 - .L_25)
.L_25:
        /*0004*/ 	.word	0x00000082


	//----- nvinfo : EIATTR_KPARAM_INFO
	.align		4
.L_26:
        /*0008*/ 	.byte	0x04, 0x17
        /*000a*/ 	.short	(.L_28 - .L_27)
.L_27:
        /*000c*/ 	.word	0x00000000
        /*0010*/ 	.short	0x0000
        /*0012*/ 	.short	0x0000
        /*0014*/ 	.byte	0x00, 0xf5, 0x21, 0x00


	//----- nvinfo : EIATTR_SPARSE_MMA_MASK
	.align		4
.L_28:
        /*0018*/ 	.byte	0x03, 0x50
        /*001a*/ 	.short	0x0000


	//----- nvinfo : EIATTR_MAXREG_COUNT
	.align		4
        /*001c*/ 	.byte	0x03, 0x1b
        /*001e*/ 	.short	0x00ff


	//----- nvinfo : EIATTR_MERCURY_ISA_VERSION
	.align		4
        /*0020*/ 	.byte	0x03, 0x5f
        /*0022*/ 	.short	0x0101


	//----- nvinfo : EIATTR_VRC_CTA_INIT_COUNT
	.align		4
        /*0024*/ 	.byte	0x02, 0x4a
	.zero		1
	.zero		1


	//----- nvinfo : EIATTR_EXIT_INSTR_OFFSETS
	.align		4
        /*0028*/ 	.byte	0x04, 0x1c
        /*002a*/ 	.short	(.L_30 - .L_29)


	//   ....[0]....
.L_29:
        /*002c*/ 	.word	0x00000070


	//   ....[1]....
        /*0030*/ 	.word	0x000059b0


	//----- nvinfo : EIATTR_CRS_STACK_SIZE
	.align		4
.L_30:
        /*0034*/ 	.byte	0x04, 0x1e
        /*0036*/ 	.short	(.L_32 - .L_31)
.L_31:
        /*0038*/ 	.word	0x00000000


	//----- nvinfo : EIATTR_CBANK_PARAM_SIZE
	.align		4
.L_32:
        /*003c*/ 	.byte	0x03, 0x19
        /*003e*/ 	.short	0x0008


	//----- nvinfo : EIATTR_PARAM_CBANK
	.align		4
        /*0040*/ 	.byte	0x04, 0x0a
        /*0042*/ 	.short	(.L_34 - .L_33)
	.align		4
.L_33:
        /*0044*/ 	.word	index@(.nv.constant0._Z17verlet_integratorP9Particles)
        /*0048*/ 	.short	0x0380
        /*004a*/ 	.short	0x0008


	//----- nvinfo : EIATTR_SW_WAR
	.align		4
.L_34:
        /*004c*/ 	.byte	0x04, 0x36
        /*004e*/ 	.short	(.L_36 - .L_35)
.L_35:
        /*0050*/ 	.word	0x00000008
.L_36:


//--------------------- .nv.callgraph             --------------------------
	.section	.nv.callgraph,"",@"SHT_CUDA_CALLGRAPH"
	.align	4
	.sectionentsize	8
	.align		4
        /*0000*/ 	.word	0x00000000
	.align		4
        /*0004*/ 	.word	0xffffffff
	.align		4
        /*0008*/ 	.word	0x00000000
	.align		4
        /*000c*/ 	.word	0xfffffffe
	.align		4
        /*0010*/ 	.word	0x00000000
	.align		4
        /*0014*/ 	.word	0xfffffffd
	.align		4
        /*0018*/ 	.word	0x00000000
	.align		4
        /*001c*/ 	.word	0xfffffffc


//--------------------- .nv.constant4             --------------------------
	.section	.nv.constant4,"a",@progbits
	.align	8
	.align		8
.nv.constant4:
        /*0000*/ 	.dword	precalc_xorwow_matrix
	.align		8
        /*0008*/ 	.dword	precalc_xorwow_offset_matrix
	.align		8
        /*0010*/ 	.dword	mrg32k3aM1
	.align		8
        /*0018*/ 	.dword	mrg32k3aM2
	.align		8
        /*0020*/ 	.dword	mrg32k3aM1SubSeq
	.align		8
        /*0028*/ 	.dword	mrg32k3aM2SubSeq
	.align		8
        /*0030*/ 	.dword	mrg32k3aM1Seq
	.align		8
        /*0038*/ 	.dword	mrg32k3aM2Seq
	.align		8
        /*0040*/ 	.dword	__cudart_i2opi_d
	.align		8
        /*0048*/ 	.dword	__cudart_sin_cos_coeffs


//--------------------- .nv.constant3             --------------------------
	.section	.nv.constant3,"a",@progbits
	.align	8
.nv.constant3:
	.type		__cr_lgamma_table,@object
	.size		__cr_lgamma_table,(.L_8 - __cr_lgamma_table)
__cr_lgamma_table:
        /*0000*/ 	.byte	0x00, 0x00, 0x00, 0x00, 0x00, 0x00, 0x00, 0x00, 0x00, 0x00, 0x00, 0x00, 0x00, 0x00, 0x00, 0x00
        /*0010*/ 	.byte	0xef, 0x39, 0xfa, 0xfe, 0x42, 0x2e, 0xe6, 0x3f, 0x02, 0x20, 0x2a, 0xfa, 0x0b, 0xab, 0xfc, 0x3f
        /*0020*/ 	.byte	0xf9, 0x2c, 0x92, 0x7c, 0xa7, 0x6c, 0x09, 0x40, 0xc9, 0x79, 0x44, 0x3c, 0x64, 0x26, 0x13, 0x40
        /*0030*/ 	.byte	0xca, 0x01, 0xcf, 0x3a, 0x27, 0x51, 0x1a, 0x40, 0x30, 0xcc, 0x2d, 0xf3, 0xe1, 0x0c, 0x21, 0x40
        /*0040*/ 	.byte	0x0d, 0xb7, 0xfc, 0x82, 0x8e, 0x35, 0x25, 0x40
.L_8:


//--------------------- .text._Z17verlet_integratorP9Particles --------------------------
	.section	.text._Z17verlet_integratorP9Particles,"ax",@progbits
	.align	128
        .global         _Z17verlet_integratorP9Particles
        .type           _Z17verlet_integratorP9Particles,@function
        .size           _Z17verlet_integratorP9Particles,(.L_x_125 - _Z17verlet_integratorP9Particles)
        .other          _Z17verlet_integratorP9Particles,@"STO_CUDA_ENTRY STV_DEFAULT"
_Z17verlet_integratorP9Particles:
.text._Z17verlet_integratorP9Particles:
[----:B------:R-:W0:Y:S01]  /*0000*/  LDC R1, c[0x0][0x37c] ;  /* 0x0000df00ff017b82 */ /* 0x000e220000000800 */
[----:B------:R-:W1:Y:S07]  /*0010*/  S2R R2, SR_TID.X ;  /* 0x0000000000027919 */ /* 0x000e6e0000002100 */
[----:B------:R-:W1:Y:S01]  /*0020*/  S2UR UR4, SR_CTAID.X ;  /* 0x00000000000479c3 */ /* 0x000e620000002500 */
[----:B0-----:R-:W-:-:S07]  /*0030*/  VIADD R1, R1, 0xffffffd8 ;  /* 0xffffffd801017836 */ /* 0x001fce0000000000 */
[----:B------:R-:W1:Y:S02]  /*0040*/  LDC R3, c[0x0][0x360] ;  /* 0x0000d800ff037b82 */ /* 0x000e640000000800 */
[----:B-1----:R-:W-:-:S05]  /*0050*/  IMAD R2, R3, UR4, R2 ;  /* 0x0000000403027c24 */ /* 0x002fca000f8e0202 */
[----:B------:R-:W-:-:S13]  /*0060*/  ISETP.GT.AND P0, PT, R2, 0x1869f, PT ;  /* 0x0001869f0200780c */ /* 0x000fda0003f04270 */
[----:B------:R-:W-:Y:S05]  /*0070*/  @P0 EXIT ;  /* 0x000000000000094d */ /* 0x000fea0003800000 */
[----:B------:R-:W0:Y:S01]  /*0080*/  LDCU UR6, c[0x0][0x370] ;  /* 0x00006e00ff0677ac */ /* 0x000e220008000800 */
[--C-:B------:R-:W-:Y:S01]  /*0090*/  SHF.R.S32.HI R4, RZ, 0x1f, R2.reuse ;  /* 0x0000001fff047819 */ /* 0x100fe20000011402 */
[----:B------:R-:W-:Y:S01]  /*00a0*/  IMAD.MOV.U32 R5, RZ, RZ, R2 ;  /* 0x000000ffff057224 */ /* 0x000fe200078e0002 */
[----:B------:R-:W1:Y:S01]  /*00b0*/  LDCU.64 UR4, c[0x0][0x358] ;  /* 0x00006b00ff0477ac */ /* 0x000e620008000a00 */
[----:B0-----:R-:W-:-:S07]  /*00c0*/  IMAD R3, R3, UR6, RZ ;  /* 0x0000000603037c24 */ /* 0x001fce000f8e02ff */
.L_x_103:
[----:B-1----:R-:W0:Y:S02]  /*00d0*/  LDC.64 R14, c[0x0][0x380] ;  /* 0x0000e000ff0e7b82 */ /* 0x002e240000000a00 */
[----:B0-----:R-:W-:-:S05]  /*00e0*/  IMAD.WIDE R14, R2, 0x78, R14 ;  /* 0x00000078020e7825 */ /* 0x001fca00078e020e */
[----:B-1----:R-:W2:Y:S01]  /*00f0*/  LDG.E R0, desc[UR4][R14.64+0x68] ;  /* 0x000068040e007981 */ /* 0x002ea2000c1e1900 */
[----:B------:R-:W-:Y:S01]  /*0100*/  IMAD.IADD R2, R3, 0x1, R2 ;  /* 0x0000000103027824 */ /* 0x000fe200078e0202 */
[----:B------:R-:W-:Y:S04]  /*0110*/  BSSY.RECONVERGENT B0, `(.L_x_0) ;  /* 0x0000588000007945 */ /* 0x000fe80003800200 */
[----:B------:R-:W-:Y:S02]  /*0120*/  ISETP.GE.AND P2, PT, R2, 0x186a0, PT ;  /* 0x000186a00200780c */ /* 0x000fe40003f46270 */
[----:B--2---:R-:W-:-:S13]  /*0130*/  ISETP.NE.AND P0, PT, R0, RZ, PT ;  /* 0x000000ff0000720c */ /* 0x004fda0003f05270 */
[----:B------:R-:W-:Y:S05]  /*0140*/  @P0 BRA `(.L_x_1) ;  /* 0x0000005800100947 */ /* 0x000fea0003800000 */
[----:B------:R-:W-:Y:S01]  /*0150*/  BSSY.RECONVERGENT B1, `(.L_x_2) ;  /* 0x0000007000017945 */ /* 0x000fe20003800200 */
[----:B------:R-:W-:Y:S01]  /*0160*/  IMAD.MOV.U32 R17, RZ, RZ, RZ ;  /* 0x000000ffff117224 */ /* 0x000fe200078e00ff */
[----:B------:R-:W-:Y:S01]  /*0170*/  MOV R18, 0x1c0 ;  /* 0x000001c000127802 */ /* 0x000fe20000000f00 */
[----:B------:R-:W-:Y:S02]  /*0180*/  IMAD.MOV.U32 R16, RZ, RZ, 0x40308000 ;  /* 0x40308000ff107424 */ /* 0x000fe400078e00ff */
[----:B------:R-:W-:Y:S02]  /*0190*/  IMAD.MOV.U32 R6, RZ, RZ, RZ ;  /* 0x000000ffff067224 */ /* 0x000fe400078e00ff */
[----:B------:R-:W-:-:S07]  /*01a0*/  IMAD.MOV.U32 R7, RZ, RZ, 0x40000000 ;  /* 0x40000000ff077424 */ /* 0x000fce00078e00ff */
[----:B------:R-:W-:Y:S05]  /*01b0*/  CALL.REL.NOINC `($_Z17verlet_integratorP9Particles$__internal_accurate_pow) ;  /* 0x00000060003c7944 */ /* 0x000fea0003c00000 */
[----:B------:R-:W-:Y:S05]  /*01c0*/  BSYNC.RECONVERGENT B1 ;  /* 0x0000000000017941 */ /* 0x000fea0003800200 */
.L_x_2:
[----:B------:R-:W-:Y:S01]  /*01d0*/  IMAD.MOV.U32 R8, RZ, RZ, R16 ;  /* 0x000000ffff087224 */ /* 0x000fe200078e0010 */
[----:B------:R-:W-:Y:S01]  /*01e0*/  UMOV UR6, 0xf01b866e ;  /* 0xf01b866e00067882 */ /* 0x000fe20000000000 */
[----:B------:R-:W-:Y:S01]  /*01f0*/  IMAD.MOV.U32 R9, RZ, RZ, R7 ;  /* 0x000000ffff097224 */ /* 0x000fe200078e0007 */
[----:B------:R-:W-:Y:S01]  /*0200*/  UMOV UR7, 0x400921f9 ;  /* 0x400921f900077882 */ /* 0x000fe20000000000 */
[----:B------:R-:W-:Y:S01]  /*0210*/  IMAD.MOV.U32 R10, RZ, RZ, 0x1 ;  /* 0x00000001ff0a7424 */ /* 0x000fe200078e00ff */
[----:B------:R-:W-:Y:S03]  /*0220*/  BSSY.RECONVERGENT B1, `(.L_x_3) ;  /* 0x0000018000017945 */ /* 0x000fe60003800200 */
[----:B------:R-:W-:Y:S01]  /*0230*/  DMUL R16, R8, UR6 ;  /* 0x0000000608107c28 */ /* 0x000fe20008000000 */
[----:B------:R-:W-:Y:S01]  /*0240*/  UMOV UR6, 0xa0b5ed8d ;  /* 0xa0b5ed8d00067882 */ /* 0x000fe20000000000 */
[----:B------:R-:W-:-:S04]  /*0250*/  UMOV UR7, 0x3ec0c6f7 ;  /* 0x3ec0c6f700077882 */ /* 0x000fc80000000000 */
[----:B------:R-:W0:Y:S02]  /*0260*/  MUFU.RCP64H R11, R17 ;  /* 0x00000011000b7308 */ /* 0x000e240000001800 */
[----:B0-----:R-:W-:-:S08]  /*0270*/  DFMA R12, -R16, R10, 1 ;  /* 0x3ff00000100c742b */ /* 0x001fd0000000010a */
[----:B------:R-:W-:-:S08]  /*0280*/  DFMA R12, R12, R12, R12 ;  /* 0x0000000c0c0c722b */ /* 0x000fd0000000000c */
[----:B------:R-:W-:-:S08]  /*0290*/  DFMA R12, R10, R12, R10 ;  /* 0x0000000c0a0c722b */ /* 0x000fd0000000000a */
[----:B------:R-:W-:-:S08]  /*02a0*/  DFMA R10, -R16, R12, 1 ;  /* 0x3ff00000100a742b */ /* 0x000fd0000000010c */
[----:B------:R-:W-:-:S08]  /*02b0*/  DFMA R10, R12, R10, R12 ;  /* 0x0000000a0c0a722b */ /* 0x000fd0000000000c */
[----:B------:R-:W-:-:S08]  /*02c0*/  DMUL R28, R10, UR6 ;  /* 0x000000060a1c7c28 */ /* 0x000fd00008000000 */
[----:B------:R-:W-:-:S08]  /*02d0*/  DFMA R12, -R16, R28, UR6 ;  /* 0x00000006100c7e2b */ /* 0x000fd0000800011c */
[----:B------:R-:W-:-:S10]  /*02e0*/  DFMA R28, R10, R12, R28 ;  /* 0x0000000c0a1c722b */ /* 0x000fd4000000001c */
[----:B------:R-:W-:-:S05]  /*02f0*/  FFMA R0, RZ, R17, R29 ;  /* 0x00000011ff007223 */ /* 0x000fca000000001d */
[----:B------:R-:W-:-:S13]  /*0300*/  FSETP.GT.AND P0, PT, |R0|, 1.469367938527859385e-39, PT ;  /* 0x001000000000780b */ /* 0x000fda0003f04200 */
[----:B------:R-:W-:Y:S05]  /*0310*/  @P0 BRA `(.L_x_4) ;  /* 0x0000000000200947 */ /* 0x000fea0003800000 */
[----:B------:R-:W-:Y:S02]  /*0320*/  IMAD.MOV.U32 R19, RZ, RZ, R16 ;  /* 0x000000ffff137224 */ /* 0x000fe400078e0010 */
[----:B------:R-:W-:Y:S01]  /*0330*/  IMAD.MOV.U32 R18, RZ, RZ, R17 ;  /* 0x000000ffff127224 */ /* 0x000fe200078e0011 */
[----:B------:R-:W-:Y:S01]  /*0340*/  MOV R17, 0x380 ;  /* 0x0000038000117802 */ /* 0x000fe20000000f00 */
[----:B------:R-:W-:Y:S02]  /*0350*/  IMAD.MOV.U32 R16, RZ, RZ, -0x5f4a1273 ;  /* 0xa0b5ed8dff107424 */ /* 0x000fe400078e00ff */
[----:B------:R-:W-:-:S07]  /*0360*/  IMAD.MOV.U32 R7, RZ, RZ, 0x3ec0c6f7 ;  /* 0x3ec0c6f7ff077424 */ /* 0x000fce00078e00ff */
[----:B------:R-:W-:Y:S05]  /*0370*/  CALL.REL.NOINC `($__internal_0_$__cuda_sm20_div_rn_f64_full) ;  /* 0x0000005400907944 */ /* 0x000fea0003c00000 */
[----:B------:R-:W-:Y:S02]  /*0380*/  IMAD.MOV.U32 R28, RZ, RZ, R16 ;  /* 0x000000ffff1c7224 */ /* 0x000fe400078e0010 */
[----:B------:R-:W-:-:S07]  /*0390*/  IMAD.MOV.U32 R29, RZ, RZ, R7 ;  /* 0x000000ffff1d7224 */ /* 0x000fce00078e0007 */
.L_x_4:
[----:B------:R-:W-:Y:S05]  /*03a0*/  BSYNC.RECONVERGENT B1 ;  /* 0x0000000000017941 */ /* 0x000fea0003800200 */
.L_x_3:
[----:B------:R0:W5:Y:S04]  /*03b0*/  LDG.E.64 R30, desc[UR4][R14.64+0x18] ;  /* 0x000018040e1e7981 */ /* 0x000168000c1e1b00 */
[----:B------:R0:W5:Y:S04]  /*03c0*/  LDG.E.64 R22, desc[UR4][R14.64+0x20] ;  /* 0x000020040e167981 */ /* 0x000168000c1e1b00 */
[----:B------:R0:W5:Y:S04]  /*03d0*/  LDG.E.64 R12, desc[UR4][R14.64+0x28] ;  /* 0x000028040e0c7981 */ /* 0x000168000c1e1b00 */
[----:B------:R0:W5:Y:S01]  /*03e0*/  LDG.E.64 R16, desc[UR4][R14.64+0x10] ;  /* 0x000010040e107981 */ /* 0x000162000c1e1b00 */
[----:B------:R-:W-:-:S07]  /*03f0*/  IMAD.MOV.U32 R0, RZ, RZ, 0x1 ;  /* 0x00000001ff007424 */ /* 0x000fce00078e00ff */
.L_x_102:
[----:B------:R-:W2:Y:S04]  /*0400*/  LDG.E.64 R10, desc[UR4][R14.64+0x30] ;  /* 0x000030040e0a7981 */ /* 0x000ea8000c1e1b00 */
[----:B-1----:R-:W3:Y:S04]  /*0410*/  LDG.E.64 R20, desc[UR4][R14.64+0x40] ;  /* 0x000040040e147981 */ /* 0x002ee8000c1e1b00 */
[----:B------:R-:W4:Y:S04]  /*0420*/  LDG.E.64 R18, desc[UR4][R14.64+0x38] ;  /* 0x000038040e127981 */ /* 0x000f28000c1e1b00 */
[----:B------:R-:W4:Y:S04]  /*0430*/  LDG.E.64 R26, desc[UR4][R14.64] ;  /* 0x000000040e1a7981 */ /* 0x000f28000c1e1b00 */
[----:B------:R-:W4:Y:S01]  /*0440*/  LDG.E.64 R32, desc[UR4][R14.64+0x8] ;  /* 0x000008040e207981 */ /* 0x000f22000c1e1b00 */
[----:B------:R-:W-:Y:S01]  /*0450*/  UMOV UR6, 0x9999999a ;  /* 0x9999999a00067882 */ /* 0x000fe20000000000 */
[----:B------:R-:W-:Y:S01]  /*0460*/  UMOV UR7, 0x3fb99999 ;  /* 0x3fb9999900077882 */ /* 0x000fe20000000000 */
[----:B------:R-:W-:Y:S01]  /*0470*/  BSSY.RECONVERGENT B1, `(.L_x_5) ;  /* 0x0000013000017945 */ /* 0x000fe20003800200 */
[----:B------:R-:W-:Y:S01]  /*0480*/  IMAD.MOV.U32 R7, RZ, RZ, 0x40000000 ;  /* 0x40000000ff077424 */ /* 0x000fe200078e00ff */
[----:B--2---:R-:W-:-:S02]  /*0490*/  DMUL R10, R10, 0.5 ;  /* 0x3fe000000a0a7828 */ /* 0x004fc40000000000 */
[----:B---3--:R-:W-:Y:S02]  /*04a0*/  DMUL R20, R20, 0.5 ;  /* 0x3fe0000014147828 */ /* 0x008fe40000000000 */
[----:B----4-:R-:W-:-:S04]  /*04b0*/  DMUL R18, R18, 0.5 ;  /* 0x3fe0000012127828 */ /* 0x010fc80000000000 */
[----:B-----5:R-:W-:Y:S02]  /*04c0*/  DFMA R30, R10, UR6, R30 ;  /* 0x000000060a1e7c2b */ /* 0x020fe4000800001e */
[----:B------:R-:W-:Y:S02]  /*04d0*/  DFMA R12, R20, UR6, R12 ;  /* 0x00000006140c7c2b */ /* 0x000fe4000800000c */
[----:B------:R-:W-:-:S04]  /*04e0*/  DFMA R22, R18, UR6, R22 ;  /* 0x0000000612167c2b */ /* 0x000fc80008000016 */
[----:B------:R-:W-:Y:S01]  /*04f0*/  DFMA R26, R30, UR6, R26 ;  /* 0x000000061e1a7c2b */ /* 0x000fe2000800001a */
[----:B------:R-:W-:Y:S01]  /*0500*/  MOV R18, 0x5a0 ;  /* 0x000005a000127802 */ /* 0x000fe20000000f00 */
[----:B------:R-:W-:Y:S02]  /*0510*/  DFMA R24, R12, UR6, R16 ;  /* 0x000000060c187c2b */ /* 0x000fe40008000010 */
[----:B------:R-:W-:-:S03]  /*0520*/  DFMA R32, R22, UR6, R32 ;  /* 0x0000000616207c2b */ /* 0x000fc60008000020 */
[----:B------:R1:W-:Y:S01]  /*0530*/  STG.E.64 desc[UR4][R14.64], R26 ;  /* 0x0000001a0e007986 */ /* 0x0003e2000c101b04 */
[----:B------:R-:W-:-:S03]  /*0540*/  DADD R10, -RZ, |R26| ;  /* 0x00000000ff0a7229 */ /* 0x000fc6000000051a */
[----:B------:R1:W-:Y:S04]  /*0550*/  STG.E.64 desc[UR4][R14.64+0x10], R24 ;  /* 0x000010180e007986 */ /* 0x0003e8000c101b04 */
[----:B------:R1:W-:Y:S03]  /*0560*/  STG.E.64 desc[UR4][R14.64+0x8], R32 ;  /* 0x000008200e007986 */ /* 0x0003e6000c101b04 */
[----:B------:R-:W-:Y:S02]  /*0570*/  IMAD.MOV.U32 R17, RZ, RZ, R10 ;  /* 0x000000ffff117224 */ /* 0x000fe400078e000a */
[----:B------:R-:W-:-:S07]  /*0580*/  IMAD.MOV.U32 R16, RZ, RZ, R11 ;  /* 0x000000ffff107224 */ /* 0x000fce00078e000b */
[----:B01----:R-:W-:Y:S05]  /*0590*/  CALL.REL.NOINC `($_Z17verlet_integratorP9Particles$__internal_accurate_pow) ;  /* 0x0000005c00447944 */ /* 0x003fea0003c00000 */
[----:B------:R-:W-:Y:S05]  /*05a0*/  BSYNC.RECONVERGENT B1 ;  /* 0x0000000000017941 */ /* 0x000fea0003800200 */
.L_x_5:
[C---:B------:R-:W-:Y:S01]  /*05b0*/  DADD R10, R26.reuse, 2 ;  /* 0x400000001a0a7429 */ /* 0x040fe20000000000 */
[----:B------:R-:W-:Y:S01]  /*05c0*/  BSSY.RECONVERGENT B1, `(.L_x_6) ;  /* 0x000000f000017945 */ /* 0x000fe20003800200 */
[----:B------:R-:W-:Y:S02]  /*05d0*/  DADD R18, -RZ, |R32| ;  /* 0x00000000ff127229 */ /* 0x000fe40000000520 */
[----:B------:R-:W-:-:S06]  /*05e0*/  DSETP.NEU.AND P0, PT, R26, RZ, PT ;  /* 0x000000ff1a00722a */ /* 0x000fcc0003f0d000 */
[----:B------:R-:W-:Y:S02]  /*05f0*/  LOP3.LUT R10, R11, 0x7ff00000, RZ, 0xc0, !PT ;  /* 0x7ff000000b0a7812 */ /* 0x000fe400078ec0ff */
[----:B------:R-:W-:Y:S01]  /*0600*/  FSEL R11, R7, RZ, P0 ;  /* 0x000000ff070b7208 */ /* 0x000fe20000000000 */
[----:B------:R-:W-:Y:S01]  /*0610*/  IMAD.MOV.U32 R17, RZ, RZ, R18 ;  /* 0x000000ffff117224 */ /* 0x000fe200078e0012 */
[----:B------:R-:W-:Y:S02]  /*0620*/  ISETP.NE.AND P1, PT, R10, 0x7ff00000, PT ;  /* 0x7ff000000a00780c */ /* 0x000fe40003f25270 */
[----:B------:R-:W-:-:S11]  /*0630*/  FSEL R10, R16, RZ, P0 ;  /* 0x000000ff100a7208 */ /* 0x000fd60000000000 */
[----:B------:R-:W-:Y:S05]  /*0640*/  @P1 BRA `(.L_x_7) ;  /* 0x0000000000181947 */ /* 0x000fea0003800000 */
[----:B------:R-:W-:-:S14]  /*0650*/  DSETP.NAN.AND P0, PT, R26, R26, PT ;  /* 0x0000001a1a00722a */ /* 0x000fdc0003f08000 */
[----:B------:R-:W-:Y:S01]  /*0660*/  @P0 DADD R10, R26, 2 ;  /* 0x400000001a0a0429 */ /* 0x000fe20000000000 */
[----:B------:R-:W-:Y:S10]  /*0670*/  @P0 BRA `(.L_x_7) ;  /* 0x00000000000c0947 */ /* 0x000ff40003800000 */
[----:B------:R-:W-:-:S14]  /*0680*/  DSETP.NEU.AND P0, PT, |R26|, +INF , PT ;  /* 0x7ff000001a00742a */ /* 0x000fdc0003f0d200 */
[----:B------:R-:W-:Y:S02]  /*0690*/  @!P0 IMAD.MOV.U32 R10, RZ, RZ, 0x0 ;  /* 0x00000000ff0a8424 */ /* 0x000fe400078e00ff */
[----:B------:R-:W-:-:S07]  /*06a0*/  @!P0 IMAD.MOV.U32 R11, RZ, RZ, 0x7ff00000 ;  /* 0x7ff00000ff0b8424 */ /* 0x000fce00078e00ff */
.L_x_7:
[----:B------:R-:W-:Y:S05]  /*06b0*/  BSYNC.RECONVERGENT B1 ;  /* 0x0000000000017941 */ /* 0x000fea0003800200 */
.L_x_6:
[----:B------:R-:W-:Y:S01]  /*06c0*/  BSSY.RECONVERGENT B1, `(.L_x_8) ;  /* 0x0000005000017945 */ /* 0x000fe20003800200 */
[----:B------:R-:W-:Y:S01]  /*06d0*/  IMAD.MOV.U32 R16, RZ, RZ, R19 ;  /* 0x000000ffff107224 */ /* 0x000fe200078e0013 */
[----:B------:R-:W-:Y:S01]  /*06e0*/  MOV R18, 0x710 ;  /* 0x0000071000127802 */ /* 0x000fe20000000f00 */
[----:B------:R-:W-:-:S07]  /*06f0*/  IMAD.MOV.U32 R7, RZ, RZ, 0x40000000 ;  /* 0x40000000ff077424 */ /* 0x000fce00078e00ff */
[----:B------:R-:W-:Y:S05]  /*0700*/  CALL.REL.NOINC `($_Z17verlet_integratorP9Particles$__internal_accurate_pow) ;  /* 0x0000005800e87944 */ /* 0x000fea0003c00000 */
[----:B------:R-:W-:Y:S05]  /*0710*/  BSYNC.RECONVERGENT B1 ;  /* 0x0000000000017941 */ /* 0x000fea0003800200 */
.L_x_8:
[C---:B------:R-:W-:Y:S01]  /*0720*/  DADD R18, R32.reuse, 2 ;  /* 0x4000000020127429 */ /* 0x040fe20000000000 */
[----:B------:R-:W-:Y:S01]  /*0730*/  BSSY.RECONVERGENT B1, `(.L_x_9) ;  /* 0x0000011000017945 */ /* 0x000fe20003800200 */
[----:B------:R-:W-:Y:S02]  /*0740*/  DSETP.NEU.AND P0, PT, R32, RZ, PT ;  /* 0x000000ff2000722a */ /* 0x000fe40003f0d000 */
[----:B------:R-:W-:Y:S02]  /*0750*/  DSETP.NEU.AND P4, PT, R26, 1, PT ;  /* 0x3ff000001a00742a */ /* 0x000fe40003f8d000 */
[----:B------:R-:W-:Y:S02]  /*0760*/  DSETP.NEU.AND P3, PT, R32, 1, PT ;  /* 0x3ff000002000742a */ /* 0x000fe40003f6d000 */
[----:B------:R-:W-:Y:S02]  /*0770*/  FSEL R16, R16, RZ, P0 ;  /* 0x000000ff10107208 */ /* 0x000fe40000000000 */
[----:B------:R-:W-:-:S02]  /*0780*/  LOP3.LUT R18, R19, 0x7ff00000, RZ, 0xc0, !PT ;  /* 0x7ff0000013127812 */ /* 0x000fc400078ec0ff */
[----:B------:R-:W-:Y:S02]  /*0790*/  FSEL R17, R7, RZ, P0 ;  /* 0x000000ff07117208 */ /* 0x000fe40000000000 */
[----:B------:R-:W-:Y:S02]  /*07a0*/  ISETP.NE.AND P1, PT, R18, 0x7ff00000, PT ;  /* 0x7ff000001200780c */ /* 0x000fe40003f25270 */
[----:B------:R-:W-:Y:S02]  /*07b0*/  FSEL R34, R10, RZ, P4 ;  /* 0x000000ff0a227208 */ /* 0x000fe40002000000 */
[----:B------:R-:W-:-:S09]  /*07c0*/  FSEL R35, R11, 1.875, P4 ;  /* 0x3ff000000b237808 */ /* 0x000fd20002000000 */
[----:B------:R-:W-:Y:S05]  /*07d0*/  @P1 BRA `(.L_x_10) ;  /* 0x0000000000181947 */ /* 0x000fea0003800000 */
[----:B------:R-:W-:-:S14]  /*07e0*/  DSETP.NAN.AND P0, PT, R32, R32, PT ;  /* 0x000000202000722a */ /* 0x000fdc0003f08000 */
[----:B------:R-:W-:Y:S01]  /*07f0*/  @P0 DADD R16, R32, 2 ;  /* 0x4000000020100429 */ /* 0x000fe20000000000 */
[----:B------:R-:W-:Y:S10]  /*0800*/  @P0 BRA `(.L_x_10) ;  /* 0x00000000000c0947 */ /* 0x000ff40003800000 */
[----:B------:R-:W-:-:S14]  /*0810*/  DSETP.NEU.AND P0, PT, |R32|, +INF , PT ;  /* 0x7ff000002000742a */ /* 0x000fdc0003f0d200 */
[----:B------:R-:W-:Y:S02]  /*0820*/  @!P0 IMAD.MOV.U32 R16, RZ, RZ, 0x0 ;  /* 0x00000000ff108424 */ /* 0x000fe400078e00ff */
[----:B------:R-:W-:-:S07]  /*0830*/  @!P0 IMAD.MOV.U32 R17, RZ, RZ, 0x7ff00000 ;  /* 0x7ff00000ff118424 */ /* 0x000fce00078e00ff */
.L_x_10:
[----:B------:R-:W-:Y:S05]  /*0840*/  BSYNC.RECONVERGENT B1 ;  /* 0x0000000000017941 */ /* 0x000fea0003800200 */
.L_x_9:
[----:B------:R-:W-:Y:S01]  /*0850*/  FSEL R10, R16, RZ, P3 ;  /* 0x000000ff100a7208 */ /* 0x000fe20001800000 */
[----:B------:R-:W-:Y:S01]  /*0860*/  IMAD.MOV.U32 R18, RZ, RZ, 0x0 ;  /* 0x00000000ff127424 */ /* 0x000fe200078e00ff */
[----:B------:R-:W-:Y:S01]  /*0870*/  FSEL R11, R17, 1.875, P3 ;  /* 0x3ff00000110b7808 */ /* 0x000fe20001800000 */
[----:B------:R-:W-:Y:S01]  /*0880*/  IMAD.MOV.U32 R19, RZ, RZ, 0x3fd80000 ;  /* 0x3fd80000ff137424 */ /* 0x000fe200078e00ff */
[----:B------:R-:W-:Y:S04]  /*0890*/  BSSY.RECONVERGENT B1, `(.L_x_11) ;  /* 0x0000017000017945 */ /* 0x000fe80003800200 */
[----:B------:R-:W-:-:S06]  /*08a0*/  DADD R34, R34, R10 ;  /* 0x0000000022227229 */ /* 0x000fcc000000000a */
[----:B------:R-:W0:Y:S04]  /*08b0*/  MUFU.RSQ64H R17, R35 ;  /* 0x0000002300117308 */ /* 0x000e280000001c00 */
[----:B------:R-:W-:-:S05]  /*08c0*/  VIADD R16, R35, 0xfcb00000 ;  /* 0xfcb0000023107836 */ /* 0x000fca0000000000 */
[----:B------:R-:W-:Y:S01]  /*08d0*/  ISETP.GE.U32.AND P0, PT, R16, 0x7ca00000, PT ;  /* 0x7ca000001000780c */ /* 0x000fe20003f06070 */
[----:B0-----:R-:W-:-:S08]  /*08e0*/  DMUL R10, R16, R16 ;  /* 0x00000010100a7228 */ /* 0x001fd00000000000 */
[----:B------:R-:W-:-:S08]  /*08f0*/  DFMA R10, R34, -R10, 1 ;  /* 0x3ff00000220a742b */ /* 0x000fd0000000080a */
[----:B------:R-:W-:Y:S02]  /*0900*/  DFMA R18, R10, R18, 0.5 ;  /* 0x3fe000000a12742b */ /* 0x000fe40000000012 */
[----:B------:R-:W-:-:S08]  /*0910*/  DMUL R10, R16, R10 ;  /* 0x0000000a100a7228 */ /* 0x000fd00000000000 */
[----:B------:R-:W-:-:S08]  /*0920*/  DFMA R36, R18, R10, R16 ;  /* 0x0000000a1224722b */ /* 0x000fd00000000010 */
[----:B------:R-:W-:Y:S02]  /*0930*/  DMUL R20, R34, R36 ;  /* 0x0000002422147228 */ /* 0x000fe40000000000 */
[----:B------:R-:W-:Y:S02]  /*0940*/  VIADD R19, R37, 0xfff00000 ;  /* 0xfff0000025137836 */ /* 0x000fe40000000000 */
[----:B------:R-:W-:-:S04]  /*0950*/  IMAD.MOV.U32 R18, RZ, RZ, R36 ;  /* 0x000000ffff127224 */ /* 0x000fc800078e0024 */
[----:B------:R-:W-:-:S08]  /*0960*/  DFMA R38, R20, -R20, R34 ;  /* 0x800000141426722b */ /* 0x000fd00000000022 */
[----:B------:R-:W-:Y:S01]  /*0970*/  DFMA R10, R38, R18, R20 ;  /* 0x00000012260a722b */ /* 0x000fe20000000014 */
[----:B------:R-:W-:Y:S10]  /*0980*/  @!P0 BRA `(.L_x_12) ;  /* 0x00000000001c8947 */ /* 0x000ff40003800000 */
[----:B------:R-:W-:Y:S01]  /*0990*/  IMAD.MOV.U32 R37, RZ, RZ, R19 ;  /* 0x000000ffff257224 */ /* 0x000fe200078e0013 */
[----:B------:R-:W-:Y:S01]  /*09a0*/  MOV R10, 0x9e0 ;  /* 0x000009e0000a7802 */ /* 0x000fe20000000f00 */
[----:B------:R-:W-:Y:S02]  /*09b0*/  IMAD.MOV.U32 R18, RZ, RZ, R34 ;  /* 0x000000ffff127224 */ /* 0x000fe400078e0022 */
[----:B------:R-:W-:-:S07]  /*09c0*/  IMAD.MOV.U32 R19, RZ, RZ, R35 ;  /* 0x000000ffff137224 */ /* 0x000fce00078e0023 */
[----:B------:R-:W-:Y:S05]  /*09d0*/  CALL.REL.NOINC `($__internal_1_$__cuda_sm20_dsqrt_rn_f64_mediumpath_v1) ;  /* 0x0000005400907944 */ /* 0x000fea0003c00000 */
[----:B------:R-:W-:Y:S01]  /*09e0*/  IMAD.MOV.U32 R10, RZ, RZ, R18 ;  /* 0x000000ffff0a7224 */ /* 0x000fe200078e0012 */
[----:B------:R-:W-:-:S07]  /*09f0*/  MOV R11, R19 ;  /* 0x00000013000b7202 */ /* 0x000fce0000000f00 */
.L_x_12:
[----:B------:R-:W-:Y:S05]  /*0a00*/  BSYNC.RECONVERGENT B1 ;  /* 0x0000000000017941 */ /* 0x000fea0003800200 */
.L_x_11:
[----:B------:R-:W-:Y:S01]  /*0a10*/  IMAD.MOV.U32 R16, RZ, RZ, 0x47ae147b ;  /* 0x47ae147bff107424 */ /* 0x000fe200078e00ff */
[----:B------:R-:W-:Y:S01]  /*0a20*/  BSSY.RECONVERGENT B1, `(.L_x_13) ;  /* 0x0000256000017945 */ /* 0x000fe20003800200 */
[----:B------:R-:W-:-:S06]  /*0a30*/  IMAD.MOV.U32 R17, RZ, RZ, 0x3fb47ae1 ;  /* 0x3fb47ae1ff117424 */ /* 0x000fcc00078e00ff */
[----:B------:R-:W-:-:S08]  /*0a40*/  DFMA R16, R24, R16, 500 ;  /* 0x407f40001810742b */ /* 0x000fd00000000010 */
[----:B------:R-:W-:-:S14]  /*0a50*/  DSETP.GT.AND P0, PT, R10, R16, PT ;  /* 0x000000100a00722a */ /* 0x000fdc0003f04000 */
[----:B------:R-:W-:-:S05]  /*0a60*/  @P0 IMAD.MOV.U32 R7, RZ, RZ, 0x3 ;  /* 0x00000003ff070424 */ /* 0x000fca00078e00ff */
[----:B------:R0:W-:Y:S01]  /*0a70*/  @P0 STG.E desc[UR4][R14.64+0x68], R7 ;  /* 0x000068070e000986 */ /* 0x0001e2000c101904 */
[----:B------:R-:W-:-:S14]  /*0a80*/  DSETP.GT.AND P0, PT, R24, RZ, PT ;  /* 0x000000ff1800722a */ /* 0x000fdc0003f04000 */
[----:B0-----:R-:W-:Y:S05]  /*0a90*/  @!P0 BRA `(.L_x_14) ;  /* 0x0000001800bc8947 */ /* 0x001fea0003800000 */
[----:B------:R-:W0:Y:S01]  /*0aa0*/  MUFU.RCP64H R11, 1072.810546875 ;  /* 0x4090c33e000b7908 */ /* 0x000e220000001800 */
[----:B------:R-:W-:Y:S01]  /*0ab0*/  IMAD.MOV.U32 R18, RZ, RZ, -0x7f4a0e03 ;  /* 0x80b5f1fdff127424 */ /* 0x000fe200078e00ff */
[----:B------:R-:W-:Y:S01]  /*0ac0*/  FSETP.GEU.AND P1, PT, |R25|, 6.5827683646048100446e-37, PT ;  /* 0x036000001900780b */ /* 0x000fe20003f2e200 */
[----:B------:R-:W-:Y:S01]  /*0ad0*/  IMAD.MOV.U32 R19, RZ, RZ, 0x4090c33e ;  /* 0x4090c33eff137424 */ /* 0x000fe200078e00ff */
[----:B------:R-:W-:Y:S01]  /*0ae0*/  BSSY.RECONVERGENT B3, `(.L_x_15) ;  /* 0x0000015000037945 */ /* 0x000fe20003800200 */
[----:B------:R-:W-:-:S06]  /*0af0*/  IMAD.MOV.U32 R10, RZ, RZ, 0x1 ;  /* 0x00000001ff0a7424 */ /* 0x000fcc00078e00ff */
[----:B0-----:R-:W-:-:S08]  /*0b00*/  DFMA R16, R10, -R18, 1 ;  /* 0x3ff000000a10742b */ /* 0x001fd00000000812 */
[----:B------:R-:W-:-:S08]  /*0b10*/  DFMA R16, R16, R16, R16 ;  /* 0x000000101010722b */ /* 0x000fd00000000010 */
[----:B------:R-:W-:-:S08]  /*0b20*/  DFMA R16, R10, R16, R10 ;  /* 0x000000100a10722b */ /* 0x000fd0000000000a */
[----:B------:R-:W-:-:S08]  /*0b30*/  DFMA R10, R16, -R18, 1 ;  /* 0x3ff00000100a742b */ /* 0x000fd00000000812 */
[----:B------:R-:W-:-:S08]  /*0b40*/  DFMA R10, R16, R10, R16 ;  /* 0x0000000a100a722b */ /* 0x000fd00000000010 */
[----:B------:R-:W-:-:S08]  /*0b50*/  DMUL R16, R24, R10 ;  /* 0x0000000a18107228 */ /* 0x000fd00000000000 */
[----:B------:R-:W-:-:S08]  /*0b60*/  DFMA R18, R16, -R18, R24 ;  /* 0x800000121012722b */ /* 0x000fd00000000018 */
[----:B------:R-:W-:-:S10]  /*0b70*/  DFMA R10, R10, R18, R16 ;  /* 0x000000120a0a722b */ /* 0x000fd40000000010 */
[----:B------:R-:W-:-:S05]  /*0b80*/  FFMA R7, RZ, 4.5238332748413085938, R11 ;  /* 0x4090c33eff077823 */ /* 0x000fca000000000b */
[----:B------:R-:W-:-:S13]  /*0b90*/  FSETP.GT.AND P0, PT, |R7|, 1.469367938527859385e-39, PT ;  /* 0x001000000700780b */ /* 0x000fda0003f04200 */
[----:B------:R-:W-:Y:S05]  /*0ba0*/  @P0 BRA P1, `(.L_x_16) ;  /* 0x0000000000200947 */ /* 0x000fea0000800000 */
[----:B------:R-:W-:Y:S01]  /*0bb0*/  IMAD.MOV.U32 R16, RZ, RZ, R24 ;  /* 0x000000ffff107224 */ /* 0x000fe200078e0018 */
[----:B------:R-:W-:Y:S01]  /*0bc0*/  MOV R17, 0xc10 ;  /* 0x00000c1000117802 */ /* 0x000fe20000000f00 */
[----:B------:R-:W-:Y:S02]  /*0bd0*/  IMAD.MOV.U32 R7, RZ, RZ, R25 ;  /* 0x000000ffff077224 */ /* 0x000fe400078e0019 */
[----:B------:R-:W-:Y:S02]  /*0be0*/  IMAD.MOV.U32 R19, RZ, RZ, -0x7f4a0e03 ;  /* 0x80b5f1fdff137424 */ /* 0x000fe400078e00ff */
[----:B------:R-:W-:-:S07]  /*0bf0*/  IMAD.MOV.U32 R18, RZ, RZ, 0x4090c33e ;  /* 0x4090c33eff127424 */ /* 0x000fce00078e00ff */
[----:B------:R-:W-:Y:S05]  /*0c00*/  CALL.REL.NOINC `($__internal_0_$__cuda_sm20_div_rn_f64_full) ;  /* 0x0000004c006c7944 */ /* 0x000fea0003c00000 */
[----:B------:R-:W-:Y:S02]  /*0c10*/  IMAD.MOV.U32 R10, RZ, RZ, R16 ;  /* 0x000000ffff0a7224 */ /* 0x000fe400078e0010 */
[----:B------:R-:W-:-:S07]  /*0c20*/  IMAD.MOV.U32 R11, RZ, RZ, R7 ;  /* 0x000000ffff0b7224 */ /* 0x000fce00078e0007 */
.L_x_16:
[----:B------:R-:W-:Y:S05]  /*0c30*/  BSYNC.RECONVERGENT B3 ;  /* 0x0000000000037941 */ /* 0x000fea0003800200 */
.L_x_15:
[----:B------:R-:W-:Y:S01]  /*0c40*/  BSSY.RECONVERGENT B2, `(.L_x_17) ;  /* 0x0000006000027945 */ /* 0x000fe20003800200 */
[----:B------:R-:W-:Y:S01]  /*0c50*/  IMAD.MOV.U32 R17, RZ, RZ, R10 ;  /* 0x000000ffff117224 */ /* 0x000fe200078e000a */
[----:B------:R-:W-:Y:S01]  /*0c60*/  MOV R18, 0xca0 ;  /* 0x00000ca000127802 */ /* 0x000fe20000000f00 */
[----:B------:R-:W-:Y:S02]  /*0c70*/  IMAD.MOV.U32 R16, RZ, RZ, R11 ;  /* 0x000000ffff107224 */ /* 0x000fe400078e000b */
[----:B------:R-:W-:-:S07]  /*0c80*/  IMAD.MOV.U32 R7, RZ, RZ, 0x40000000 ;  /* 0x40000000ff077424 */ /* 0x000fce00078e00ff */
[----:B------:R-:W-:Y:S05]  /*0c90*/  CALL.REL.NOINC `($_Z17verlet_integratorP9Particles$__internal_accurate_pow) ;  /* 0x0000005400847944 */ /* 0x000fea0003c00000 */
[----:B------:R-:W-:Y:S05]  /*0ca0*/  BSYNC.RECONVERGENT B2 ;  /* 0x0000000000027941 */ /* 0x000fea0003800200 */
.L_x_17:
[C---:B------:R-:W-:Y:S01]  /*0cb0*/  DADD R18, R10.reuse, 2 ;  /* 0x400000000a127429 */ /* 0x040fe20000000000 */
[----:B------:R-:W-:Y:S01]  /*0cc0*/  IMAD.MOV.U32 R36, RZ, RZ, 0x0 ;  /* 0x00000000ff247424 */ /* 0x000fe200078e00ff */
[C---:B------:R-:W-:Y:S01]  /*0cd0*/  DSETP.NEU.AND P3, PT, R10.reuse, +INF , PT ;  /* 0x7ff000000a00742a */ /* 0x040fe20003f6d000 */
[----:B------:R-:W-:Y:S01]  /*0ce0*/  IMAD.MOV.U32 R37, RZ, RZ, 0x3fd80000 ;  /* 0x3fd80000ff257424 */ /* 0x000fe200078e00ff */
[----:B------:R-:W-:Y:S01]  /*0cf0*/  DSETP.NEU.AND P0, PT, R10, RZ, PT ;  /* 0x000000ff0a00722a */ /* 0x000fe20003f0d000 */
[----:B------:R-:W-:Y:S05]  /*0d00*/  BSSY.RECONVERGENT B2, `(.L_x_18) ;  /* 0x000001d000027945 */ /* 0x000fea0003800200 */
[----:B------:R-:W-:-:S02]  /*0d10*/  LOP3.LUT R18, R19, 0x7ff00000, RZ, 0xc0, !PT ;  /* 0x7ff0000013127812 */ /* 0x000fc400078ec0ff */
[----:B------:R-:W-:Y:S02]  /*0d20*/  FSEL R16, R16, RZ, P0 ;  /* 0x000000ff10107208 */ /* 0x000fe40000000000 */
[----:B------:R-:W-:Y:S02]  /*0d30*/  ISETP.NE.AND P1, PT, R18, 0x7ff00000, PT ;  /* 0x7ff000001200780c */ /* 0x000fe40003f25270 */
[----:B------:R-:W-:Y:S01]  /*0d40*/  FSEL R19, R7, RZ, P0 ;  /* 0x000000ff07137208 */ /* 0x000fe20000000000 */
[----:B------:R-:W-:Y:S01]  /*0d50*/  DSETP.NEU.AND P0, PT, R10, 1, PT ;  /* 0x3ff000000a00742a */ /* 0x000fe20003f0d000 */
[----:B------:R-:W-:Y:S02]  /*0d60*/  @!P3 FSEL R16, R16, RZ, P1 ;  /* 0x000000ff1010b208 */ /* 0x000fe40000800000 */
[----:B------:R-:W-:-:S03]  /*0d70*/  @!P3 FSEL R19, R19, +QNAN , P1 ;  /* 0x7ff000001313b808 */ /* 0x000fc60000800000 */
[----:B------:R-:W-:-:S06]  /*0d80*/  IMAD.MOV.U32 R18, RZ, RZ, R16 ;  /* 0x000000ffff127224 */ /* 0x000fcc00078e0010 */
[----:B------:R-:W-:-:S06]  /*0d90*/  DADD R18, R18, 1 ;  /* 0x3ff0000012127429 */ /* 0x000fcc0000000000 */
        /* <DEDUP_REMOVED lines=15> */
[----:B------:R-:W-:-:S07]  /*0e90*/  MOV R10, 0xeb0 ;  /* 0x00000eb0000a7802 */ /* 0x000fce0000000f00 */
[----:B------:R-:W-:Y:S05]  /*0ea0*/  CALL.REL.NOINC `($__internal_1_$__cuda_sm20_dsqrt_rn_f64_mediumpath_v1) ;  /* 0x00000050005c7944 */ /* 0x000fea0003c00000 */
[----:B------:R-:W-:Y:S02]  /*0eb0*/  IMAD.MOV.U32 R10, RZ, RZ, R18 ;  /* 0x000000ffff0a7224 */ /* 0x000fe400078e0012 */
[----:B------:R-:W-:-:S07]  /*0ec0*/  IMAD.MOV.U32 R11, RZ, RZ, R19 ;  /* 0x000000ffff0b7224 */ /* 0x000fce00078e0013 */
.L_x_19:
[----:B------:R-:W-:Y:S05]  /*0ed0*/  BSYNC.RECONVERGENT B2 ;  /* 0x0000000000027941 */ /* 0x000fea0003800200 */
.L_x_18:
[----:B------:R-:W-:Y:S01]  /*0ee0*/  DMUL R10, R10, 16.5 ;  /* 0x403080000a0a7828 */ /* 0x000fe20000000000 */
[----:B------:R-:W-:Y:S01]  /*0ef0*/  BSSY.RECONVERGENT B2, `(.L_x_20) ;  /* 0x0000009000027945 */ /* 0x000fe20003800200 */
[----:B------:R-:W-:Y:S01]  /*0f00*/  IMAD.MOV.U32 R7, RZ, RZ, 0x40000000 ;  /* 0x40000000ff077424 */ /* 0x000fe200078e00ff */
[----:B------:R-:W-:-:S07]  /*0f10*/  MOV R18, 0xf80 ;  /* 0x00000f8000127802 */ /* 0x000fce0000000f00 */
[----:B------:R-:W-:Y:S02]  /*0f20*/  FSEL R36, R10, 6.30537867336089600000e+15, P0 ;  /* 0x59b335ab0a247808 */ /* 0x000fe40000000000 */
[----:B------:R-:W-:-:S06]  /*0f30*/  FSEL R37, R11, 2.8646018505096435547, P0 ;  /* 0x403755a30b257808 */ /* 0x000fcc0000000000 */
[----:B------:R-:W-:-:S10]  /*0f40*/  DADD R10, -RZ, |R36| ;  /* 0x00000000ff0a7229 */ /* 0x000fd40000000524 */
[----:B------:R-:W-:Y:S02]  /*0f50*/  IMAD.MOV.U32 R17, RZ, RZ, R10 ;  /* 0x000000ffff117224 */ /* 0x000fe400078e000a */
[----:B------:R-:W-:-:S07]  /*0f60*/  IMAD.MOV.U32 R16, RZ, RZ, R11 ;  /* 0x000000ffff107224 */ /* 0x000fce00078e000b */
[----:B------:R-:W-:Y:S05]  /*0f70*/  CALL.REL.NOINC `($_Z17verlet_integratorP9Particles$__internal_accurate_pow) ;  /* 0x0000005000cc7944 */ /* 0x000fea0003c00000 */
[----:B------:R-:W-:Y:S05]  /*0f80*/  BSYNC.RECONVERGENT B2 ;  /* 0x0000000000027941 */ /* 0x000fea0003800200 */
.L_x_20:
[C---:B------:R-:W-:Y:S01]  /*0f90*/  DADD R10, R36.reuse, 2 ;  /* 0x40000000240a7429 */ /* 0x040fe20000000000 */
[----:B------:R-:W-:Y:S01]  /*0fa0*/  BSSY.RECONVERGENT B2, `(.L_x_21) ;  /* 0x000000e000027945 */ /* 0x000fe20003800200 */
[C---:B------:R-:W-:Y:S02]  /*0fb0*/  DSETP.NEU.AND P0, PT, R36.reuse, RZ, PT ;  /* 0x000000ff2400722a */ /* 0x040fe40003f0d000 */
[----:B------:R-:W-:-:S06]  /*0fc0*/  DSETP.NEU.AND P3, PT, R36, 1, PT ;  /* 0x3ff000002400742a */ /* 0x000fcc0003f6d000 */
[----:B------:R-:W-:Y:S02]  /*0fd0*/  LOP3.LUT R10, R11, 0x7ff00000, RZ, 0xc0, !PT ;  /* 0x7ff000000b0a7812 */ /* 0x000fe400078ec0ff */
[----:B------:R-:W-:Y:S02]  /*0fe0*/  FSEL R11, R7, RZ, P0 ;  /* 0x000000ff070b7208 */ /* 0x000fe40000000000 */
        /* <DEDUP_REMOVED lines=9> */
.L_x_22:
[----:B------:R-:W-:Y:S05]  /*1080*/  BSYNC.RECONVERGENT B2 ;  /* 0x0000000000027941 */ /* 0x000fea0003800200 */
.L_x_21:
[----:B------:R-:W-:Y:S01]  /*1090*/  FSEL R39, R11, 1.875, P3 ;  /* 0x3ff000000b277808 */ /* 0x000fe20001800000 */
[----:B------:R-:W-:Y:S01]  /*10a0*/  BSSY.RECONVERGENT B3, `(.L_x_23) ;  /* 0x0000018000037945 */ /* 0x000fe20003800200 */
[----:B------:R-:W-:Y:S01]  /*10b0*/  FSEL R38, R10, RZ, P3 ;  /* 0x000000ff0a267208 */ /* 0x000fe20001800000 */
[----:B------:R-:W-:Y:S01]  /*10c0*/  IMAD.MOV.U32 R10, RZ, RZ, 0x1 ;  /* 0x00000001ff0a7424 */ /* 0x000fe200078e00ff */
[----:B------:R-:W0:Y:S05]  /*10d0*/  MUFU.RCP64H R11, R39 ;  /* 0x00000027000b7308 */ /* 0x000e2a0000001800 */
[----:B0-----:R-:W-:-:S08]  /*10e0*/  DFMA R16, -R38, R10, 1 ;  /* 0x3ff000002610742b */ /* 0x001fd0000000010a */
[----:B------:R-:W-:-:S08]  /*10f0*/  DFMA R16, R16, R16, R16 ;  /* 0x000000101010722b */ /* 0x000fd00000000010 */
[----:B------:R-:W-:Y:S02]  /*1100*/  DFMA R16, R10, R16, R10 ;  /* 0x000000100a10722b */ /* 0x000fe4000000000a */
[----:B------:R-:W-:-:S06]  /*1110*/  DMUL R10, R34, -2 ;  /* 0xc0000000220a7828 */ /* 0x000fcc0000000000 */
[----:B------:R-:W-:-:S04]  /*1120*/  DFMA R18, -R38, R16, 1 ;  /* 0x3ff000002612742b */ /* 0x000fc80000000110 */
[----:B------:R-:W-:-:S04]  /*1130*/  FSETP.GEU.AND P1, PT, |R11|, 6.5827683646048100446e-37, PT ;  /* 0x036000000b00780b */ /* 0x000fc80003f2e200 */
[----:B------:R-:W-:-:S08]  /*1140*/  DFMA R16, R16, R18, R16 ;  /* 0x000000121010722b */ /* 0x000fd00000000010 */
[----:B------:R-:W-:-:S08]  /*1150*/  DMUL R18, R10, R16 ;  /* 0x000000100a127228 */ /* 0x000fd00000000000 */
[----:B------:R-:W-:-:S08]  /*1160*/  DFMA R20, -R38, R18, R10 ;  /* 0x000000122614722b */ /* 0x000fd0000000010a */
[----:B------:R-:W-:-:S10]  /*1170*/  DFMA R16, R16, R20, R18 ;  /* 0x000000141010722b */ /* 0x000fd40000000012 */
[----:B------:R-:W-:-:S05]  /*1180*/  FFMA R7, RZ, R39, R17 ;  /* 0x00000027ff077223 */ /* 0x000fca0000000011 */
[----:B------:R-:W-:-:S13]  /*1190*/  FSETP.GT.AND P0, PT, |R7|, 1.469367938527859385e-39, PT ;  /* 0x001000000700780b */ /* 0x000fda0003f04200 */
[----:B------:R-:W-:Y:S05]  /*11a0*/  @P0 BRA P1, `(.L_x_24) ;  /* 0x00000000001c0947 */ /* 0x000fea0000800000 */
[----:B------:R-:W-:Y:S01]  /*11b0*/  IMAD.MOV.U32 R16, RZ, RZ, R10 ;  /* 0x000000ffff107224 */ /* 0x000fe200078e000a */
[----:B------:R-:W-:Y:S01]  /*11c0*/  MOV R18, R39 ;  /* 0x0000002700127202 */ /* 0x000fe20000000f00 */
[----:B------:R-:W-:Y:S01]  /*11d0*/  IMAD.MOV.U32 R7, RZ, RZ, R11 ;  /* 0x000000ffff077224 */ /* 0x000fe200078e000b */
[----:B------:R-:W-:Y:S01]  /*11e0*/  MOV R17, 0x1210 ;  /* 0x0000121000117802 */ /* 0x000fe20000000f00 */
[----:B------:R-:W-:-:S07]  /*11f0*/  IMAD.MOV.U32 R19, RZ, RZ, R38 ;  /* 0x000000ffff137224 */ /* 0x000fce00078e0026 */
[----:B------:R-:W-:Y:S05]  /*1200*/  CALL.REL.NOINC `($__internal_0_$__cuda_sm20_div_rn_f64_full) ;  /* 0x0000004400ec7944 */ /* 0x000fea0003c00000 */
[----:B------:R-:W-:-:S07]  /*1210*/  IMAD.MOV.U32 R17, RZ, RZ, R7 ;  /* 0x000000ffff117224 */ /* 0x000fce00078e0007 */
.L_x_24:
[----:B------:R-:W-:Y:S05]  /*1220*/  BSYNC.RECONVERGENT B3 ;  /* 0x0000000000037941 */ /* 0x000fea0003800200 */
.L_x_23:
[----:B------:R-:W-:Y:S01]  /*1230*/  IMAD.MOV.U32 R18, RZ, RZ, 0x652b82fe ;  /* 0x652b82feff127424 */ /* 0x000fe200078e00ff */
[----:B------:R-:W-:Y:S01]  /*1240*/  UMOV UR6, 0xfefa39ef ;  /* 0xfefa39ef00067882 */ /* 0x000fe20000000000 */
[----:B------:R-:W-:Y:S01]  /*1250*/  IMAD.MOV.U32 R19, RZ, RZ, 0x3ff71547 ;  /* 0x3ff71547ff137424 */ /* 0x000fe200078e00ff */
[----:B------:R-:W-:Y:S01]  /*1260*/  UMOV UR7, 0x3fe62e42 ;  /* 0x3fe62e4200077882 */ /* 0x000fe20000000000 */
[----:B------:R-:W-:Y:S01]  /*1270*/  IMAD.MOV.U32 R40, RZ, RZ, -0x35dec16 ;  /* 0xfca213eaff287424 */ /* 0x000fe200078e00ff */
[----:B------:R-:W-:Y:S01]  /*1280*/  FSETP.GEU.AND P0, PT, |R17|, 4.1917929649353027344, PT ;  /* 0x4086232b1100780b */ /* 0x000fe20003f0e200 */
[----:B------:R-:W-:Y:S01]  /*1290*/  IMAD.MOV.U32 R41, RZ, RZ, 0x3e928af3 ;  /* 0x3e928af3ff297424 */ /* 0x000fe200078e00ff */
[----:B------:R-:W-:Y:S01]  /*12a0*/  BSSY.RECONVERGENT B2, `(.L_x_25) ;  /* 0x000003f000027945 */ /* 0x000fe20003800200 */
[----:B------:R-:W-:-:S08]  /*12b0*/  DFMA R18, R16, R18, 6.75539944105574400000e+15 ;  /* 0x433800001012742b */ /* 0x000fd00000000012 */
[----:B------:R-:W-:-:S08]  /*12c0*/  DADD R20, R18, -6.75539944105574400000e+15 ;  /* 0xc338000012147429 */ /* 0x000fd00000000000 */
[----:B------:R-:W-:Y:S01]  /*12d0*/  DFMA R10, R20, -UR6, R16 ;  /* 0x80000006140a7c2b */ /* 0x000fe20008000010 */
[----:B------:R-:W-:Y:S01]  /*12e0*/  UMOV UR6, 0x3b39803f ;  /* 0x3b39803f00067882 */ /* 0x000fe20000000000 */
[----:B------:R-:W-:-:S06]  /*12f0*/  UMOV UR7, 0x3c7abc9e ;  /* 0x3c7abc9e00077882 */ /* 0x000fcc0000000000 */
[----:B------:R-:W-:Y:S01]  /*1300*/  DFMA R20, R20, -UR6, R10 ;  /* 0x8000000614147c2b */ /* 0x000fe2000800000a */
[----:B------:R-:W-:Y:S01]  /*1310*/  UMOV UR6, 0x69ce2bdf ;  /* 0x69ce2bdf00067882 */ /* 0x000fe20000000000 */
[----:B------:R-:W-:Y:S01]  /*1320*/  UMOV UR7, 0x3e5ade15 ;  /* 0x3e5ade1500077882 */ /* 0x000fe20000000000 */
[----:B------:R-:W0:Y:S01]  /*1330*/  MUFU.RCP64H R11, R37 ;  /* 0x00000025000b7308 */ /* 0x000e220000001800 */
[----:B------:R-:W-:-:S04]  /*1340*/  IMAD.MOV.U32 R10, RZ, RZ, 0x1 ;  /* 0x00000001ff0a7424 */ /* 0x000fc800078e00ff */
[----:B------:R-:W-:Y:S01]  /*1350*/  DFMA R40, R20, UR6, R40 ;  /* 0x0000000614287c2b */ /* 0x000fe20008000028 */
[----:B------:R-:W-:Y:S01]  /*1360*/  UMOV UR6, 0x62401315 ;  /* 0x6240131500067882 */ /* 0x000fe20000000000 */
[----:B------:R-:W-:-:S06]  /*1370*/  UMOV UR7, 0x3ec71dee ;  /* 0x3ec71dee00077882 */ /* 0x000fcc0000000000 */
[----:B------:R-:W-:Y:S01]  /*1380*/  DFMA R40, R20, R40, UR6 ;  /* 0x0000000614287e2b */ /* 0x000fe20008000028 */
[----:B------:R-:W-:Y:S01]  /*1390*/  UMOV UR6, 0x7c89eb71 ;  /* 0x7c89eb7100067882 */ /* 0x000fe20000000000 */
[----:B------:R-:W-:Y:S01]  /*13a0*/  UMOV UR7, 0x3efa0199 ;  /* 0x3efa019900077882 */ /* 0x000fe20000000000 */
[----:B0-----:R-:W-:-:S05]  /*13b0*/  DFMA R42, -R36, R10, 1 ;  /* 0x3ff00000242a742b */ /* 0x001fca000000010a */
[----:B------:R-:W-:Y:S01]  /*13c0*/  DFMA R40, R20, R40, UR6 ;  /* 0x0000000614287e2b */ /* 0x000fe20008000028 */
[----:B------:R-:W-:Y:S01]  /*13d0*/  UMOV UR6, 0x14761f65 ;  /* 0x14761f6500067882 */ /* 0x000fe20000000000 */
[----:B------:R-:W-:Y:S01]  /*13e0*/  UMOV UR7, 0x3f2a01a0 ;  /* 0x3f2a01a000077882 */ /* 0x000fe20000000000 */
[----:B------:R-:W-:-:S05]  /*13f0*/  DFMA R42, R42, R42, R42 ;  /* 0x0000002a2a2a722b */ /* 0x000fca000000002a */
[----:B------:R-:W-:Y:S01]  /*1400*/  DFMA R40, R20, R40, UR6 ;  /* 0x0000000614287e2b */ /* 0x000fe20008000028 */
[----:B------:R-:W-:Y:S01]  /*1410*/  UMOV UR6, 0x1852b7af ;  /* 0x1852b7af00067882 */ /* 0x000fe20000000000 */
[----:B------:R-:W-:Y:S01]  /*1420*/  UMOV UR7, 0x3f56c16c ;  /* 0x3f56c16c00077882 */ /* 0x000fe20000000000 */
[----:B------:R-:W-:-:S05]  /*1430*/  DFMA R10, R10, R42, R10 ;  /* 0x0000002a0a0a722b */ /* 0x000fca000000000a */
[----:B------:R-:W-:Y:S01]  /*1440*/  DFMA R40, R20, R40, UR6 ;  /* 0x0000000614287e2b */ /* 0x000fe20008000028 */
[----:B------:R-:W-:Y:S01]  /*1450*/  UMOV UR6, 0x11122322 ;  /* 0x1112232200067882 */ /* 0x000fe20000000000 */
[----:B------:R-:W-:Y:S01]  /*1460*/  UMOV UR7, 0x3f811111 ;  /* 0x3f81111100077882 */ /* 0x000fe20000000000 */
[----:B------:R-:W-:-:S05]  /*1470*/  DFMA R42, -R36, R10, 1 ;  /* 0x3ff00000242a742b */ /* 0x000fca000000010a */
[----:B------:R-:W-:Y:S01]  /*1480*/  DFMA R40, R20, R40, UR6 ;  /* 0x0000000614287e2b */ /* 0x000fe20008000028 */
[----:B------:R-:W-:Y:S01]  /*1490*/  UMOV UR6, 0x555502a1 ;  /* 0x555502a100067882 */ /* 0x000fe20000000000 */
[----:B------:R-:W-:Y:S01]  /*14a0*/  UMOV UR7, 0x3fa55555 ;  /* 0x3fa5555500077882 */ /* 0x000fe20000000000 */
[----:B------:R-:W-:-:S05]  /*14b0*/  DFMA R10, R10, R42, R10 ;  /* 0x0000002a0a0a722b */ /* 0x000fca000000000a */
[----:B------:R-:W-:Y:S01]  /*14c0*/  DFMA R40, R20, R40, UR6 ;  /* 0x0000000614287e2b */ /* 0x000fe20008000028 */
[----:B------:R-:W-:Y:S01]  /*14d0*/  UMOV UR6, 0x55555511 ;  /* 0x5555551100067882 */ /* 0x000fe20000000000 */
[----:B------:R-:W-:-:S06]  /*14e0*/  UMOV UR7, 0x3fc55555 ;  /* 0x3fc5555500077882 */ /* 0x000fcc0000000000 */
[----:B------:R-:W-:Y:S01]  /*14f0*/  DFMA R42, R20, R40, UR6 ;  /* 0x00000006142a7e2b */ /* 0x000fe20008000028 */
[----:B------:R-:W-:Y:S01]  /*1500*/  UMOV UR6, 0xb ;  /* 0x0000000b00067882 */ /* 0x000fe20000000000 */
[----:B------:R-:W-:Y:S01]  /*1510*/  DMUL R40, R10, 16.5 ;  /* 0x403080000a287828 */ /* 0x000fe20000000000 */
[----:B------:R-:W-:-:S05]  /*1520*/  UMOV UR7, 0x3fe00000 ;  /* 0x3fe0000000077882 */ /* 0x000fca0000000000 */
[----:B------:R-:W-:Y:S02]  /*1530*/  DFMA R42, R20, R42, UR6 ;  /* 0x00000006142a7e2b */ /* 0x000fe4000800002a */
[----:B------:R-:W-:-:S06]  /*1540*/  DFMA R44, -R36, R40, 16.5 ;  /* 0x40308000242c742b */ /* 0x000fcc0000000128 */
[----:B------:R-:W-:Y:S02]  /*1550*/  DFMA R42, R20, R42, 1 ;  /* 0x3ff00000142a742b */ /* 0x000fe4000000002a */
[----:B------:R-:W-:-:S06]  /*1560*/  DFMA R10, R10, R44, R40 ;  /* 0x0000002c0a0a722b */ /* 0x000fcc0000000028 */
[----:B------:R-:W-:-:S04]  /*1570*/  DFMA R20, R20, R42, 1 ;  /* 0x3ff000001414742b */ /* 0x000fc8000000002a */
[----:B------:R-:W-:-:S05]  /*1580*/  FFMA R7, RZ, R37, R11 ;  /* 0x00000025ff077223 */ /* 0x000fca000000000b */
[----:B------:R-:W-:Y:S01]  /*1590*/  FSETP.GT.AND P3, PT, |R7|, 1.469367938527859385e-39, PT ;  /* 0x001000000700780b */ /* 0x000fe20003f64200 */
[----:B------:R-:W-:Y:S02]  /*15a0*/  IMAD R41, R18, 0x100000, R21 ;  /* 0x0010000012297824 */ /* 0x000fe400078e0215 */
[----:B------:R-:W-:Y:S01]  /*15b0*/  IMAD.MOV.U32 R40, RZ, RZ, R20 ;  /* 0x000000ffff287224 */ /* 0x000fe200078e0014 */
[----:B------:R-:W-:Y:S09]  /*15c0*/  @!P0 BRA `(.L_x_26) ;  /* 0x0000000000308947 */ /* 0x000ff20003800000 */
[----:B------:R-:W-:Y:S01]  /*15d0*/  FSETP.GEU.AND P1, PT, |R17|, 4.2275390625, PT ;  /* 0x408748001100780b */ /* 0x000fe20003f2e200 */
[C---:B------:R-:W-:Y:S02]  /*15e0*/  DADD R40, R16.reuse, +INF ;  /* 0x7ff0000010287429 */ /* 0x040fe40000000000 */
[----:B------:R-:W-:-:S08]  /*15f0*/  DSETP.GEU.AND P0, PT, R16, RZ, PT ;  /* 0x000000ff1000722a */ /* 0x000fd00003f0e000 */
[----:B------:R-:W-:Y:S02]  /*1600*/  FSEL R40, R40, RZ, P0 ;  /* 0x000000ff28287208 */ /* 0x000fe40000000000 */
[----:B------:R-:W-:Y:S02]  /*1610*/  @!P1 LEA.HI R7, R18, R18, RZ, 0x1 ;  /* 0x0000001212079211 */ /* 0x000fe400078f08ff */
[----:B------:R-:W-:Y:S02]  /*1620*/  FSEL R41, R41, RZ, P0 ;  /* 0x000000ff29297208 */ /* 0x000fe40000000000 */
[----:B------:R-:W-:-:S05]  /*1630*/  @!P1 SHF.R.S32.HI R7, RZ, 0x1, R7 ;  /* 0x00000001ff079819 */ /* 0x000fca0000011407 */
[----:B------:R-:W-:Y:S02]  /*1640*/  @!P1 IMAD.IADD R16, R18, 0x1, -R7 ;  /* 0x0000000112109824 */ /* 0x000fe400078e0a07 */
[----:B------:R-:W-:-:S03]  /*1650*/  @!P1 IMAD R21, R7, 0x100000, R21 ;  /* 0x0010000007159824 */ /* 0x000fc600078e0215 */
[----:B------:R-:W-:Y:S01]  /*1660*/  @!P1 LEA R17, R16, 0x3ff00000, 0x14 ;  /* 0x3ff0000010119811 */ /* 0x000fe200078ea0ff */
[----:B------:R-:W-:-:S06]  /*1670*/  @!P1 IMAD.MOV.U32 R16, RZ, RZ, RZ ;  /* 0x000000ffff109224 */ /* 0x000fcc00078e00ff */
[----:B------:R-:W-:-:S11]  /*1680*/  @!P1 DMUL R40, R20, R16 ;  /* 0x0000001014289228 */ /* 0x000fd60000000000 */
.L_x_26:
[----:B------:R-:W-:Y:S05]  /*1690*/  BSYNC.RECONVERGENT B2 ;  /* 0x0000000000027941 */ /* 0x000fea0003800200 */
.L_x_25:
[----:B------:R-:W-:Y:S04]  /*16a0*/  BSSY.RECONVERGENT B3, `(.L_x_27) ;  /* 0x000000a000037945 */ /* 0x000fe80003800200 */
[----:B------:R-:W-:Y:S05]  /*16b0*/  @P3 BRA `(.L_x_28) ;  /* 0x0000000000203947 */ /* 0x000fea0003800000 */
[----:B------:R-:W-:Y:S01]  /*16c0*/  IMAD.MOV.U32 R19, RZ, RZ, R36 ;  /* 0x000000ffff137224 */ /* 0x000fe200078e0024 */
[----:B------:R-:W-:Y:S01]  /*16d0*/  MOV R17, 0x1720 ;  /* 0x0000172000117802 */ /* 0x000fe20000000f00 */
[----:B------:R-:W-:Y:S02]  /*16e0*/  IMAD.MOV.U32 R18, RZ, RZ, R37 ;  /* 0x000000ffff127224 */ /* 0x000fe400078e0025 */
[----:B------:R-:W-:Y:S02]  /*16f0*/  IMAD.MOV.U32 R16, RZ, RZ, RZ ;  /* 0x000000ffff107224 */ /* 0x000fe400078e00ff */
[----:B------:R-:W-:-:S07]  /*1700*/  IMAD.MOV.U32 R7, RZ, RZ, 0x40308000 ;  /* 0x40308000ff077424 */ /* 0x000fce00078e00ff */
[----:B------:R-:W-:Y:S05]  /*1710*/  CALL.REL.NOINC `($__internal_0_$__cuda_sm20_div_rn_f64_full) ;  /* 0x0000004000a87944 */ /* 0x000fea0003c00000 */
[----:B------:R-:W-:Y:S02]  /*1720*/  IMAD.MOV.U32 R10, RZ, RZ, R16 ;  /* 0x000000ffff0a7224 */ /* 0x000fe400078e0010 */
[----:B------:R-:W-:-:S07]  /*1730*/  IMAD.MOV.U32 R11, RZ, RZ, R7 ;  /* 0x000000ffff0b7224 */ /* 0x000fce00078e0007 */
.L_x_28:
[----:B------:R-:W-:Y:S05]  /*1740*/  BSYNC.RECONVERGENT B3 ;  /* 0x0000000000037941 */ /* 0x000fea0003800200 */
.L_x_27:
[----:B------:R-:W-:Y:S01]  /*1750*/  DADD R18, -RZ, |R10| ;  /* 0x00000000ff127229 */ /* 0x000fe2000000050a */
[----:B------:R-:W-:Y:S01]  /*1760*/  BSSY.RECONVERGENT B2, `(.L_x_29) ;  /* 0x0000006000027945 */ /* 0x000fe20003800200 */
[----:B------:R-:W-:-:S08]  /*1770*/  IMAD.MOV.U32 R7, RZ, RZ, 0x40000000 ;  /* 0x40000000ff077424 */ /* 0x000fd000078e00ff */
[----:B------:R-:W-:Y:S01]  /*1780*/  IMAD.MOV.U32 R17, RZ, RZ, R18 ;  /* 0x000000ffff117224 */ /* 0x000fe200078e0012 */
[----:B------:R-:W-:Y:S01]  /*1790*/  MOV R18, 0x17c0 ;  /* 0x000017c000127802 */ /* 0x000fe20000000f00 */
[----:B------:R-:W-:-:S07]  /*17a0*/  IMAD.MOV.U32 R16, RZ, RZ, R19 ;  /* 0x000000ffff107224 */ /* 0x000fce00078e0013 */
[----:B------:R-:W-:Y:S05]  /*17b0*/  CALL.REL.NOINC `($_Z17verlet_integratorP9Particles$__internal_accurate_pow) ;  /* 0x0000004800bc7944 */ /* 0x000fea0003c00000 */
[----:B------:R-:W-:Y:S05]  /*17c0*/  BSYNC.RECONVERGENT B2 ;  /* 0x0000000000027941 */ /* 0x000fea0003800200 */
.L_x_29:
[C---:B------:R-:W-:Y:S01]  /*17d0*/  DADD R18, R10.reuse, 2 ;  /* 0x400000000a127429 */ /* 0x040fe20000000000 */
[----:B------:R-:W-:Y:S01]  /*17e0*/  BSSY.RECONVERGENT B2, `(.L_x_30) ;  /* 0x000000d000027945 */ /* 0x000fe20003800200 */
[----:B------:R-:W-:-:S06]  /*17f0*/  DSETP.NEU.AND P1, PT, R10, RZ, PT ;  /* 0x000000ff0a00722a */ /* 0x000fcc0003f2d000 */
[----:B------:R-:W-:Y:S02]  /*1800*/  FSEL R36, R16, RZ, P1 ;  /* 0x000000ff10247208 */ /* 0x000fe40000800000 */
[----:B------:R-:W-:Y:S02]  /*1810*/  LOP3.LUT R18, R19, 0x7ff00000, RZ, 0xc0, !PT ;  /* 0x7ff0000013127812 */ /* 0x000fe400078ec0ff */
[----:B------:R-:W-:Y:S02]  /*1820*/  FSEL R37, R7, RZ, P1 ;  /* 0x000000ff07257208 */ /* 0x000fe40000800000 */
[----:B------:R-:W-:-:S13]  /*1830*/  ISETP.NE.AND P0, PT, R18, 0x7ff00000, PT ;  /* 0x7ff000001200780c */ /* 0x000fda0003f05270 */
[----:B------:R-:W-:Y:S05]  /*1840*/  @P0 BRA `(.L_x_31) ;  /* 0x0000000000180947 */ /* 0x000fea0003800000 */
[----:B------:R-:W-:-:S14]  /*1850*/  DSETP.NAN.AND P0, PT, R10, R10, PT ;  /* 0x0000000a0a00722a */ /* 0x000fdc0003f08000 */
[----:B------:R-:W-:Y:S01]  /*1860*/  @P0 DADD R36, R10, 2 ;  /* 0x400000000a240429 */ /* 0x000fe20000000000 */
[----:B------:R-:W-:Y:S10]  /*1870*/  @P0 BRA `(.L_x_31) ;  /* 0x00000000000c0947 */ /* 0x000ff40003800000 */
[----:B------:R-:W-:-:S14]  /*1880*/  DSETP.NEU.AND P0, PT, |R10|, +INF , PT ;  /* 0x7ff000000a00742a */ /* 0x000fdc0003f0d200 */
[----:B------:R-:W-:Y:S02]  /*1890*/  @!P0 IMAD.MOV.U32 R36, RZ, RZ, 0x0 ;  /* 0x00000000ff248424 */ /* 0x000fe400078e00ff */
[----:B------:R-:W-:-:S07]  /*18a0*/  @!P0 IMAD.MOV.U32 R37, RZ, RZ, 0x7ff00000 ;  /* 0x7ff00000ff258424 */ /* 0x000fce00078e00ff */
.L_x_31:
[----:B------:R-:W-:Y:S05]  /*18b0*/  BSYNC.RECONVERGENT B2 ;  /* 0x0000000000027941 */ /* 0x000fea0003800200 */
.L_x_30:
[----:B------:R-:W-:Y:S01]  /*18c0*/  UMOV UR6, 0xfae2db4a ;  /* 0xfae2db4a00067882 */ /* 0x000fe20000000000 */
[----:B------:R-:W-:Y:S01]  /*18d0*/  UMOV UR7, 0x3ac5d18e ;  /* 0x3ac5d18e00077882 */ /* 0x000fe20000000000 */
[----:B------:R-:W-:Y:S01]  /*18e0*/  IMAD.MOV.U32 R18, RZ, RZ, 0x1 ;  /* 0x00000001ff127424 */ /* 0x000fe200078e00ff */
[----:B------:R-:W-:Y:S01]  /*18f0*/  DMUL R42, R38, UR6 ;  /* 0x00000006262a7c28 */ /* 0x000fe20008000000 */
[----:B------:R-:W-:Y:S01]  /*1900*/  UMOV UR6, 0xb508b2b2 ;  /* 0xb508b2b200067882 */ /* 0x000fe20000000000 */
[----:B------:R-:W-:Y:S01]  /*1910*/  DSETP.NEU.AND P3, PT, R10, 1, PT ;  /* 0x3ff000000a00742a */ /* 0x000fe20003f6d000 */
[----:B------:R-:W-:Y:S01]  /*1920*/  UMOV UR7, 0x3c94b961 ;  /* 0x3c94b96100077882 */ /* 0x000fe20000000000 */
[----:B------:R-:W-:Y:S01]  /*1930*/  DMUL R26, R26, -4 ;  /* 0xc01000001a1a7828 */ /* 0x000fe20000000000 */
[----:B------:R-:W-:Y:S01]  /*1940*/  BSSY.RECONVERGENT B3, `(.L_x_32) ;  /* 0x000001b000037945 */ /* 0x000fe20003800200 */
[----:B------:R-:W0:Y:S02]  /*1950*/  MUFU.RCP64H R19, R43 ;  /* 0x0000002b00137308 */ /* 0x000e240000001800 */
[----:B------:R-:W-:-:S02]  /*1960*/  FSEL R36, R36, RZ, P3 ;  /* 0x000000ff24247208 */ /* 0x000fc40001800000 */
[----:B------:R-:W-:Y:S02]  /*1970*/  FSEL R37, R37, 1.875, P3 ;  /* 0x3ff0000025257808 */ /* 0x000fe40001800000 */
[----:B------:R-:W-:Y:S02]  /*1980*/  DMUL R26, R26, UR6 ;  /* 0x000000061a1a7c28 */ /* 0x000fe40008000000 */
[----:B0-----:R-:W-:-:S08]  /*1990*/  DFMA R16, -R42, R18, 1 ;  /* 0x3ff000002a10742b */ /* 0x001fd00000000112 */
[----:B------:R-:W-:Y:S02]  /*19a0*/  DFMA R20, R16, R16, R16 ;  /* 0x000000101014722b */ /* 0x000fe40000000010 */
[----:B------:R-:W-:-:S06]  /*19b0*/  DMUL R16, R36, R28 ;  /* 0x0000001c24107228 */ /* 0x000fcc0000000000 */
[----:B------:R-:W-:Y:S02]  /*19c0*/  DFMA R20, R18, R20, R18 ;  /* 0x000000141214722b */ /* 0x000fe40000000012 */
[----:B------:R-:W-:-:S06]  /*19d0*/  DMUL R40, R16, R40 ;  /* 0x0000002810287228 */ /* 0x000fcc0000000000 */
[----:B------:R-:W-:Y:S02]  /*19e0*/  DFMA R18, -R42, R20, 1 ;  /* 0x3ff000002a12742b */ /* 0x000fe40000000114 */
[----:B------:R-:W-:-:S06]  /*19f0*/  DMUL R16, R40, R26 ;  /* 0x0000001a28107228 */ /* 0x000fcc0000000000 */
[----:B------:R-:W-:-:S04]  /*1a00*/  DFMA R18, R20, R18, R20 ;  /* 0x000000121412722b */ /* 0x000fc80000000014 */
[----:B------:R-:W-:-:S04]  /*1a10*/  FSETP.GEU.AND P4, PT, |R17|, 6.5827683646048100446e-37, PT ;  /* 0x036000001100780b */ /* 0x000fc80003f8e200 */
[----:B------:R-:W-:-:S08]  /*1a20*/  DMUL R38, R16, R18 ;  /* 0x0000001210267228 */ /* 0x000fd00000000000 */
[----:B------:R-:W-:-:S08]  /*1a30*/  DFMA R20, -R42, R38, R16 ;  /* 0x000000262a14722b */ /* 0x000fd00000000110 */
[----:B------:R-:W-:-:S10]  /*1a40*/  DFMA R38, R18, R20, R38 ;  /* 0x000000141226722b */ /* 0x000fd40000000026 */
[----:B------:R-:W-:-:S05]  /*1a50*/  FFMA R7, RZ, R43, R39 ;  /* 0x0000002bff077223 */ /* 0x000fca0000000027 */
[----:B------:R-:W-:-:S13]  /*1a60*/  FSETP.GT.AND P0, PT, |R7|, 1.469367938527859385e-39, PT ;  /* 0x001000000700780b */ /* 0x000fda0003f04200 */
[----:B------:R-:W-:Y:S05]  /*1a70*/  @P0 BRA P4, `(.L_x_33) ;  /* 0x00000000001c0947 */ /* 0x000fea0002000000 */
[----:B------:R-:W-:Y:S01]  /*1a80*/  IMAD.MOV.U32 R7, RZ, RZ, R17 ;  /* 0x000000ffff077224 */ /* 0x000fe200078e0011 */
[----:B------:R-:W-:Y:S01]  /*1a90*/  MOV R17, 0x1ad0 ;  /* 0x00001ad000117802 */ /* 0x000fe20000000f00 */
[----:B------:R-:W-:Y:S02]  /*1aa0*/  IMAD.MOV.U32 R19, RZ, RZ, R42 ;  /* 0x000000ffff137224 */ /* 0x000fe400078e002a */
[----:B------:R-:W-:-:S07]  /*1ab0*/  IMAD.MOV.U32 R18, RZ, RZ, R43 ;  /* 0x000000ffff127224 */ /* 0x000fce00078e002b */
[----:B------:R-:W-:Y:S05]  /*1ac0*/  CALL.REL.NOINC `($__internal_0_$__cuda_sm20_div_rn_f64_full) ;  /* 0x0000003c00bc7944 */ /* 0x000fea0003c00000 */
[----:B------:R-:W-:Y:S02]  /*1ad0*/  IMAD.MOV.U32 R38, RZ, RZ, R16 ;  /* 0x000000ffff267224 */ /* 0x000fe400078e0010 */
[----:B------:R-:W-:-:S07]  /*1ae0*/  IMAD.MOV.U32 R39, RZ, RZ, R7 ;  /* 0x000000ffff277224 */ /* 0x000fce00078e0007 */
.L_x_33:
[----:B------:R-:W-:Y:S05]  /*1af0*/  BSYNC.RECONVERGENT B3 ;  /* 0x0000000000037941 */ /* 0x000fea0003800200 */
.L_x_32:
[----:B------:R-:W0:Y:S01]  /*1b00*/  MUFU.RCP64H R17, R43 ;  /* 0x0000002b00117308 */ /* 0x000e220000001800 */
[----:B------:R-:W-:Y:S01]  /*1b10*/  IMAD.MOV.U32 R16, RZ, RZ, 0x1 ;  /* 0x00000001ff107424 */ /* 0x000fe200078e00ff */
[----:B------:R-:W-:Y:S01]  /*1b20*/  DMUL R32, R32, -4 ;  /* 0xc010000020207828 */ /* 0x000fe20000000000 */
[----:B------:R-:W-:Y:S01]  /*1b30*/  UMOV UR6, 0xb508b2b2 ;  /* 0xb508b2b200067882 */ /* 0x000fe20000000000 */
[----:B------:R-:W-:Y:S01]  /*1b40*/  UMOV UR7, 0x3c94b961 ;  /* 0x3c94b96100077882 */ /* 0x000fe20000000000 */
[----:B------:R-:W-:Y:S02]  /*1b50*/  BSSY.RECONVERGENT B3, `(.L_x_34) ;  /* 0x0000016000037945 */ /* 0x000fe40003800200 */
[----:B0-----:R-:W-:-:S08]  /*1b60*/  DFMA R18, -R42, R16, 1 ;  /* 0x3ff000002a12742b */ /* 0x001fd00000000110 */
[----:B------:R-:W-:-:S08]  /*1b70*/  DFMA R18, R18, R18, R18 ;  /* 0x000000121212722b */ /* 0x000fd00000000012 */
[----:B------:R-:W-:Y:S02]  /*1b80*/  DFMA R18, R16, R18, R16 ;  /* 0x000000121012722b */ /* 0x000fe40000000010 */
[----:B------:R-:W-:-:S06]  /*1b90*/  DMUL R16, R32, UR6 ;  /* 0x0000000620107c28 */ /* 0x000fcc0008000000 */
        /* <DEDUP_REMOVED lines=15> */
[----:B------:R-:W-:Y:S01]  /*1c90*/  IMAD.MOV.U32 R32, RZ, RZ, R16 ;  /* 0x000000ffff207224 */ /* 0x000fe200078e0010 */
[----:B------:R-:W-:-:S07]  /*1ca0*/  MOV R33, R7 ;  /* 0x0000000700217202 */ /* 0x000fce0000000f00 */
.L_x_35:
[----:B------:R-:W-:Y:S05]  /*1cb0*/  BSYNC.RECONVERGENT B3 ;  /* 0x0000000000037941 */ /* 0x000fea0003800200 */
.L_x_34:
        /* <DEDUP_REMOVED lines=8> */
.L_x_36:
[----:B------:R-:W-:Y:S01]  /*1d40*/  DADD R18, R10, 4 ;  /* 0x401000000a127429 */ /* 0x000fe20000000000 */
[----:B------:R-:W-:Y:S01]  /*1d50*/  BSSY.RECONVERGENT B2, `(.L_x_37) ;  /* 0x000000d000027945 */ /* 0x000fe20003800200 */
[----:B------:R-:W-:Y:S01]  /*1d60*/  FSEL R26, R16, RZ, P1 ;  /* 0x000000ff101a7208 */ /* 0x000fe20000800000 */
[----:B------:R-:W-:Y:S01]  /*1d70*/  IMAD.MOV.U32 R17, RZ, RZ, -0x7f4a0e03 ;  /* 0x80b5f1fdff117424 */ /* 0x000fe200078e00ff */
[----:B------:R-:W-:-:S06]  /*1d80*/  FSEL R27, R7, RZ, P1 ;  /* 0x000000ff071b7208 */ /* 0x000fcc0000800000 */
[----:B------:R-:W-:-:S04]  /*1d90*/  LOP3.LUT R18, R19, 0x7ff00000, RZ, 0xc0, !PT ;  /* 0x7ff0000013127812 */ /* 0x000fc800078ec0ff */
        /* <DEDUP_REMOVED lines=8> */
.L_x_38:
[----:B------:R-:W-:Y:S05]  /*1e20*/  BSYNC.RECONVERGENT B2 ;  /* 0x0000000000027941 */ /* 0x000fea0003800200 */
.L_x_37:
[----:B------:R-:W-:Y:S01]  /*1e30*/  BSSY.RECONVERGENT B2, `(.L_x_39) ;  /* 0x0000005000027945 */ /* 0x000fe20003800200 */
[----:B------:R-:W-:Y:S01]  /*1e40*/  IMAD.MOV.U32 R16, RZ, RZ, 0x4090c33e ;  /* 0x4090c33eff107424 */ /* 0x000fe200078e00ff */
[----:B------:R-:W-:Y:S01]  /*1e50*/  MOV R18, 0x1e80 ;  /* 0x00001e8000127802 */ /* 0x000fe20000000f00 */
[----:B------:R-:W-:-:S07]  /*1e60*/  IMAD.MOV.U32 R7, RZ, RZ, 0x40000000 ;  /* 0x40000000ff077424 */ /* 0x000fce00078e00ff */
[----:B------:R-:W-:Y:S05]  /*1e70*/  CALL.REL.NOINC `($_Z17verlet_integratorP9Particles$__internal_accurate_pow) ;  /* 0x00000044000c7944 */ /* 0x000fea0003c00000 */
[----:B------:R-:W-:Y:S05]  /*1e80*/  BSYNC.RECONVERGENT B2 ;  /* 0x0000000000027941 */ /* 0x000fea0003800200 */
.L_x_39:
[----:B------:R-:W0:Y:S01]  /*1e90*/  MUFU.RCP64H R17, R7 ;  /* 0x0000000700117308 */ /* 0x000e220000001800 */
[----:B------:R-:W-:Y:S01]  /*1ea0*/  IMAD.MOV.U32 R10, RZ, RZ, R16 ;  /* 0x000000ffff0a7224 */ /* 0x000fe200078e0010 */
[----:B------:R-:W-:Y:S01]  /*1eb0*/  FSETP.GEU.AND P1, PT, |R25|, 6.5827683646048100446e-37, PT ;  /* 0x036000001900780b */ /* 0x000fe20003f2e200 */
[----:B------:R-:W-:Y:S01]  /*1ec0*/  IMAD.MOV.U32 R11, RZ, RZ, R7 ;  /* 0x000000ffff0b7224 */ /* 0x000fe200078e0007 */
[----:B------:R-:W-:Y:S01]  /*1ed0*/  BSSY.RECONVERGENT B3, `(.L_x_40) ;  /* 0x0000016000037945 */ /* 0x000fe20003800200 */
[----:B------:R-:W-:Y:S01]  /*1ee0*/  IMAD.MOV.U32 R16, RZ, RZ, 0x1 ;  /* 0x00000001ff107424 */ /* 0x000fe200078e00ff */
[----:B------:R-:W-:Y:S02]  /*1ef0*/  FSEL R26, R26, RZ, P3 ;  /* 0x000000ff1a1a7208 */ /* 0x000fe40001800000 */
[----:B------:R-:W-:-:S03]  /*1f00*/  FSEL R27, R27, 1.875, P3 ;  /* 0x3ff000001b1b7808 */ /* 0x000fc60001800000 */
[----:B0-----:R-:W-:-:S08]  /*1f10*/  DFMA R18, -R10, R16, 1 ;  /* 0x3ff000000a12742b */ /* 0x001fd00000000110 */
[----:B------:R-:W-:-:S08]  /*1f20*/  DFMA R18, R18, R18, R18 ;  /* 0x000000121212722b */ /* 0x000fd00000000012 */
[----:B------:R-:W-:-:S08]  /*1f30*/  DFMA R18, R16, R18, R16 ;  /* 0x000000121012722b */ /* 0x000fd00000000010 */
[----:B------:R-:W-:-:S08]  /*1f40*/  DFMA R16, -R10, R18, 1 ;  /* 0x3ff000000a10742b */ /* 0x000fd00000000112 */
        /* <DEDUP_REMOVED lines=10> */
[----:B------:R-:W-:Y:S02]  /*1ff0*/  IMAD.MOV.U32 R19, RZ, RZ, R10 ;  /* 0x000000ffff137224 */ /* 0x000fe400078e000a */
[----:B------:R-:W-:-:S07]  /*2000*/  IMAD.MOV.U32 R18, RZ, RZ, R11 ;  /* 0x000000ffff127224 */ /* 0x000fce00078e000b */
[----:B------:R-:W-:Y:S05]  /*2010*/  CALL.REL.NOINC `($__internal_0_$__cuda_sm20_div_rn_f64_full) ;  /* 0x0000003800687944 */ /* 0x000fea0003c00000 */
[----:B------:R-:W-:-:S07]  /*2020*/  IMAD.MOV.U32 R17, RZ, RZ, R7 ;  /* 0x000000ffff117224 */ /* 0x000fce00078e0007 */
.L_x_41:
[----:B------:R-:W-:Y:S05]  /*2030*/  BSYNC.RECONVERGENT B3 ;  /* 0x0000000000037941 */ /* 0x000fea0003800200 */
.L_x_40:
[----:B------:R-:W0:Y:S01]  /*2040*/  MUFU.RCP64H R19, R9 ;  /* 0x0000000900137308 */ /* 0x000e220000001800 */
[----:B------:R-:W-:Y:S01]  /*2050*/  IMAD.MOV.U32 R18, RZ, RZ, 0x1 ;  /* 0x00000001ff127424 */ /* 0x000fe200078e00ff */
[----:B------:R-:W-:Y:S01]  /*2060*/  FSETP.GEU.AND P1, PT, |R35|, 6.5827683646048100446e-37, PT ;  /* 0x036000002300780b */ /* 0x000fe20003f2e200 */
[----:B------:R-:W-:Y:S01]  /*2070*/  DMUL R16, R16, 4 ;  /* 0x4010000010107828 */ /* 0x000fe20000000000 */
[----:B------:R-:W-:Y:S07]  /*2080*/  BSSY.RECONVERGENT B3, `(.L_x_42) ;  /* 0x0000015000037945 */ /* 0x000fee0003800200 */
[----:B------:R-:W-:-:S02]  /*2090*/  DMUL R26, R16, R26 ;  /* 0x0000001a101a7228 */ /* 0x000fc40000000000 */
        /* <DEDUP_REMOVED lines=17> */
[----:B------:R-:W-:Y:S02]  /*21b0*/  IMAD.MOV.U32 R18, RZ, RZ, R16 ;  /* 0x000000ffff127224 */ /* 0x000fe400078e0010 */
[----:B------:R-:W-:-:S07]  /*21c0*/  IMAD.MOV.U32 R19, RZ, RZ, R7 ;  /* 0x000000ffff137224 */ /* 0x000fce00078e0007 */
.L_x_43:
[----:B------:R-:W-:Y:S05]  /*21d0*/  BSYNC.RECONVERGENT B3 ;  /* 0x0000000000037941 */ /* 0x000fea0003800200 */
.L_x_42:
[----:B------:R-:W0:Y:S01]  /*21e0*/  MUFU.RCP64H R17, R11 ;  /* 0x0000000b00117308 */ /* 0x000e220000001800 */
[----:B------:R-:W-:Y:S01]  /*21f0*/  IMAD.MOV.U32 R16, RZ, RZ, 0x1 ;  /* 0x00000001ff107424 */ /* 0x000fe200078e00ff */
[----:B------:R-:W-:Y:S01]  /*2200*/  DADD R24, R24, R24 ;  /* 0x0000000018187229 */ /* 0x000fe20000000018 */
[----:B------:R-:W-:Y:S01]  /*2210*/  BSSY.RECONVERGENT B3, `(.L_x_44) ;  /* 0x0000015000037945 */ /* 0x000fe20003800200 */
[----:B------:R-:W-:-:S08]  /*2220*/  DMUL R26, R26, R18 ;  /* 0x000000121a1a7228 */ /* 0x000fd00000000000 */
[----:B------:R-:W-:Y:S01]  /*2230*/  FSETP.GEU.AND P1, PT, |R25|, 6.5827683646048100446e-37, PT ;  /* 0x036000001900780b */ /* 0x000fe20003f2e200 */
        /* <DEDUP_REMOVED lines=18> */
.L_x_45:
[----:B------:R-:W-:Y:S05]  /*2360*/  BSYNC.RECONVERGENT B3 ;  /* 0x0000000000037941 */ /* 0x000fea0003800200 */
.L_x_44:
[----:B------:R-:W0:Y:S01]  /*2370*/  MUFU.RCP64H R19, 1.4099922326216690282e-25 ;  /* 0x3ac5d18e00137908 */ /* 0x000e220000001800 */
[----:B------:R-:W-:Y:S01]  /*2380*/  IMAD.MOV.U32 R10, RZ, RZ, -0x51d24b6 ;  /* 0xfae2db4aff0a7424 */ /* 0x000fe200078e00ff */
[----:B------:R-:W-:Y:S01]  /*2390*/  UMOV UR6, 0xb508b2b2 ;  /* 0xb508b2b200067882 */ /* 0x000fe20000000000 */
[----:B------:R-:W-:Y:S01]  /*23a0*/  IMAD.MOV.U32 R11, RZ, RZ, 0x3ac5d18e ;  /* 0x3ac5d18eff0b7424 */ /* 0x000fe200078e00ff */
[----:B------:R-:W-:Y:S01]  /*23b0*/  UMOV UR7, 0x3c94b961 ;  /* 0x3c94b96100077882 */ /* 0x000fe20000000000 */
[----:B------:R-:W-:Y:S01]  /*23c0*/  IMAD.MOV.U32 R18, RZ, RZ, 0x1 ;  /* 0x00000001ff127424 */ /* 0x000fe200078e00ff */
[----:B------:R-:W-:Y:S01]  /*23d0*/  DFMA R26, -R36, R16, R26 ;  /* 0x00000010241a722b */ /* 0x000fe2000000011a */
[----:B------:R-:W-:Y:S01]  /*23e0*/  BSSY.RECONVERGENT B3, `(.L_x_46) ;  /* 0x0000016000037945 */ /* 0x000fe20003800200 */
[----:B------:R-:W-:-:S08]  /*23f0*/  DMUL R16, R40, UR6 ;  /* 0x0000000628107c28 */ /* 0x000fd00008000000 */
[----:B------:R-:W-:Y:S02]  /*2400*/  DMUL R26, R26, R16 ;  /* 0x000000101a1a7228 */ /* 0x000fe40000000000 */
[----:B0-----:R-:W-:-:S08]  /*2410*/  DFMA R20, R18, -R10, 1 ;  /* 0x3ff000001214742b */ /* 0x001fd0000000080a */
[----:B------:R-:W-:Y:S01]  /*2420*/  DFMA R20, R20, R20, R20 ;  /* 0x000000141414722b */ /* 0x000fe20000000014 */
[----:B------:R-:W-:-:S07]  /*2430*/  FSETP.GEU.AND P1, PT, |R27|, 6.5827683646048100446e-37, PT ;  /* 0x036000001b00780b */ /* 0x000fce0003f2e200 */
[----:B------:R-:W-:-:S08]  /*2440*/  DFMA R20, R18, R20, R18 ;  /* 0x000000141214722b */ /* 0x000fd00000000012 */
[----:B------:R-:W-:-:S08]  /*2450*/  DFMA R18, R20, -R10, 1 ;  /* 0x3ff000001412742b */ /* 0x000fd0000000080a */
[----:B------:R-:W-:-:S08]  /*2460*/  DFMA R18, R20, R18, R20 ;  /* 0x000000121412722b */ /* 0x000fd00000000014 */
[----:B------:R-:W-:-:S08]  /*2470*/  DMUL R16, R26, R18 ;  /* 0x000000121a107228 */ /* 0x000fd00000000000 */
[----:B------:R-:W-:-:S08]  /*2480*/  DFMA R10, R16, -R10, R26 ;  /* 0x8000000a100a722b */ /* 0x000fd0000000001a */
[----:B------:R-:W-:-:S10]  /*2490*/  DFMA R16, R18, R10, R16 ;  /* 0x0000000a1210722b */ /* 0x000fd40000000010 */
[----:B------:R-:W-:-:S05]  /*24a0*/  FFMA R7, RZ, 0.0015092359390109777451, R17 ;  /* 0x3ac5d18eff077823 */ /* 0x000fca0000000011 */
[----:B------:R-:W-:-:S13]  /*24b0*/  FSETP.GT.AND P0, PT, |R7|, 1.469367938527859385e-39, PT ;  /* 0x001000000700780b */ /* 0x000fda0003f04200 */
[----:B------:R-:W-:Y:S05]  /*24c0*/  @P0 BRA P1, `(.L_x_47) ;  /* 0x00000000001c0947 */ /* 0x000fea0000800000 */
[----:B------:R-:W-:Y:S01]  /*24d0*/  IMAD.MOV.U32 R16, RZ, RZ, R26 ;  /* 0x000000ffff107224 */ /* 0x000fe200078e001a */
[----:B------:R-:W-:Y:S01]  /*24e0*/  MOV R7, R27 ;  /* 0x0000001b00077202 */ /* 0x000fe20000000f00 */
[----:B------:R-:W-:Y:S01]  /*24f0*/  IMAD.MOV.U32 R19, RZ, RZ, -0x51d24b6 ;  /* 0xfae2db4aff137424 */ /* 0x000fe200078e00ff */
[----:B------:R-:W-:Y:S01]  /*2500*/  MOV R17, 0x2530 ;  /* 0x0000253000117802 */ /* 0x000fe20000000f00 */
[----:B------:R-:W-:-:S07]  /*2510*/  IMAD.MOV.U32 R18, RZ, RZ, 0x3ac5d18e ;  /* 0x3ac5d18eff127424 */ /* 0x000fce00078e00ff */
[----:B------:R-:W-:Y:S05]  /*2520*/  CALL.REL.NOINC `($__internal_0_$__cuda_sm20_div_rn_f64_full) ;  /* 0x0000003400247944 */ /* 0x000fea0003c00000 */
[----:B------:R-:W-:-:S07]  /*2530*/  IMAD.MOV.U32 R17, RZ, RZ, R7 ;  /* 0x000000ffff117224 */ /* 0x000fce00078e0007 */
.L_x_47:
[----:B------:R-:W-:Y:S05]  /*2540*/  BSYNC.RECONVERGENT B3 ;  /* 0x0000000000037941 */ /* 0x000fea0003800200 */
.L_x_46:
[----:B------:R-:W-:Y:S01]  /*2550*/  UMOV UR6, 0xf054bc45 ;  /* 0xf054bc4500067882 */ /* 0x000fe20000000000 */
[----:B------:R-:W-:Y:S02]  /*2560*/  UMOV UR7, 0x3ee49004 ;  /* 0x3ee4900400077882 */ /* 0x000fe40000000000 */
[----:B------:R-:W-:Y:S01]  /*2570*/  DADD R20, R16, -UR6 ;  /* 0x8000000610147e29 */ /* 0x000fe20008000000 */
[----:B------:R-:W-:Y:S10]  /*2580*/  BRA `(.L_x_48) ;  /* 0x00000008007c7947 */ /* 0x000ff40003800000 */
.L_x_14:
[----:B------:R-:W0:Y:S01]  /*2590*/  MUFU.RCP64H R17, R9 ;  /* 0x0000000900117308 */ /* 0x000e220000001800 */
[----:B------:R-:W-:Y:S01]  /*25a0*/  IMAD.MOV.U32 R16, RZ, RZ, 0x1 ;  /* 0x00000001ff107424 */ /* 0x000fe200078e00ff */
[----:B------:R-:W-:Y:S01]  /*25b0*/  DMUL R34, R34, -2 ;  /* 0xc000000022227828 */ /* 0x000fe20000000000 */
[----:B------:R-:W-:Y:S09]  /*25c0*/  BSSY.RECONVERGENT B3, `(.L_x_49) ;  /* 0x0000014000037945 */ /* 0x000ff20003800200 */
        /* <DEDUP_REMOVED lines=19> */
.L_x_50:
[----:B------:R-:W-:Y:S05]  /*2700*/  BSYNC.RECONVERGENT B3 ;  /* 0x0000000000037941 */ /* 0x000fea0003800200 */
.L_x_49:
[----:B------:R-:W-:Y:S01]  /*2710*/  IMAD.MOV.U32 R18, RZ, RZ, 0x652b82fe ;  /* 0x652b82feff127424 */ /* 0x000fe200078e00ff */
[----:B------:R-:W-:Y:S01]  /*2720*/  UMOV UR6, 0xfefa39ef ;  /* 0xfefa39ef00067882 */ /* 0x000fe20000000000 */
[----:B------:R-:W-:Y:S01]  /*2730*/  IMAD.MOV.U32 R19, RZ, RZ, 0x3ff71547 ;  /* 0x3ff71547ff137424 */ /* 0x000fe200078e00ff */
[----:B------:R-:W-:Y:S01]  /*2740*/  UMOV UR7, 0x3fe62e42 ;  /* 0x3fe62e4200077882 */ /* 0x000fe20000000000 */
[----:B------:R-:W-:Y:S01]  /*2750*/  FSETP.GEU.AND P0, PT, |R17|, 4.1917929649353027344, PT ;  /* 0x4086232b1100780b */ /* 0x000fe20003f0e200 */
[----:B------:R-:W-:Y:S03]  /*2760*/  BSSY.RECONVERGENT B2, `(.L_x_51) ;  /* 0x0000036000027945 */ /* 0x000fe60003800200 */
[----:B------:R-:W-:-:S08]  /*2770*/  DFMA R18, R16, R18, 6.75539944105574400000e+15 ;  /* 0x433800001012742b */ /* 0x000fd00000000012 */
[----:B------:R-:W-:-:S08]  /*2780*/  DADD R20, R18, -6.75539944105574400000e+15 ;  /* 0xc338000012147429 */ /* 0x000fd00000000000 */
[----:B------:R-:W-:Y:S01]  /*2790*/  DFMA R34, R20, -UR6, R16 ;  /* 0x8000000614227c2b */ /* 0x000fe20008000010 */
[----:B------:R-:W-:Y:S01]  /*27a0*/  UMOV UR6, 0x3b39803f ;  /* 0x3b39803f00067882 */ /* 0x000fe20000000000 */
[----:B------:R-:W-:-:S06]  /*27b0*/  UMOV UR7, 0x3c7abc9e ;  /* 0x3c7abc9e00077882 */ /* 0x000fcc0000000000 */
[----:B------:R-:W-:Y:S01]  /*27c0*/  DFMA R20, R20, -UR6, R34 ;  /* 0x8000000614147c2b */ /* 0x000fe20008000022 */
[----:B------:R-:W-:Y:S01]  /*27d0*/  UMOV UR6, 0x69ce2bdf ;  /* 0x69ce2bdf00067882 */ /* 0x000fe20000000000 */
[----:B------:R-:W-:Y:S01]  /*27e0*/  IMAD.MOV.U32 R34, RZ, RZ, -0x35dec16 ;  /* 0xfca213eaff227424 */ /* 0x000fe200078e00ff */
[----:B------:R-:W-:Y:S01]  /*27f0*/  UMOV UR7, 0x3e5ade15 ;  /* 0x3e5ade1500077882 */ /* 0x000fe20000000000 */
[----:B------:R-:W-:-:S06]  /*2800*/  IMAD.MOV.U32 R35, RZ, RZ, 0x3e928af3 ;  /* 0x3e928af3ff237424 */ /* 0x000fcc00078e00ff */
[----:B------:R-:W-:Y:S01]  /*2810*/  DFMA R34, R20, UR6, R34 ;  /* 0x0000000614227c2b */ /* 0x000fe20008000022 */
[----:B------:R-:W-:Y:S01]  /*2820*/  UMOV UR6, 0x62401315 ;  /* 0x6240131500067882 */ /* 0x000fe20000000000 */
[----:B------:R-:W-:-:S06]  /*2830*/  UMOV UR7, 0x3ec71dee ;  /* 0x3ec71dee00077882 */ /* 0x000fcc0000000000 */
[----:B------:R-:W-:Y:S01]  /*2840*/  DFMA R34, R20, R34, UR6 ;  /* 0x0000000614227e2b */ /* 0x000fe20008000022 */
        /* <DEDUP_REMOVED lines=20> */
[----:B------:R-:W-:-:S08]  /*2990*/  DFMA R34, R20, R34, UR6 ;  /* 0x0000000614227e2b */ /* 0x000fd00008000022 */
[----:B------:R-:W-:-:S08]  /*29a0*/  DFMA R34, R20, R34, 1 ;  /* 0x3ff000001422742b */ /* 0x000fd00000000022 */
[----:B------:R-:W-:-:S10]  /*29b0*/  DFMA R34, R20, R34, 1 ;  /* 0x3ff000001422742b */ /* 0x000fd40000000022 */
[----:B------:R-:W-:Y:S02]  /*29c0*/  IMAD R41, R18, 0x100000, R35 ;  /* 0x0010000012297824 */ /* 0x000fe400078e0223 */
[----:B------:R-:W-:Y:S01]  /*29d0*/  IMAD.MOV.U32 R40, RZ, RZ, R34 ;  /* 0x000000ffff287224 */ /* 0x000fe200078e0022 */
[----:B------:R-:W-:Y:S06]  /*29e0*/  @!P0 BRA `(.L_x_52) ;  /* 0x0000000000348947 */ /* 0x000fec0003800000 */
[----:B------:R-:W-:Y:S01]  /*29f0*/  FSETP.GEU.AND P1, PT, |R17|, 4.2275390625, PT ;  /* 0x408748001100780b */ /* 0x000fe20003f2e200 */
[C---:B------:R-:W-:Y:S02]  /*2a00*/  DADD R20, R16.reuse, +INF ;  /* 0x7ff0000010147429 */ /* 0x040fe40000000000 */
[----:B------:R-:W-:-:S08]  /*2a10*/  DSETP.GEU.AND P0, PT, R16, RZ, PT ;  /* 0x000000ff1000722a */ /* 0x000fd00003f0e000 */
[----:B------:R-:W-:Y:S02]  /*2a20*/  FSEL R40, R20, RZ, P0 ;  /* 0x000000ff14287208 */ /* 0x000fe40000000000 */
[----:B------:R-:W-:Y:S01]  /*2a30*/  @!P1 LEA.HI R7, R18, R18, RZ, 0x1 ;  /* 0x0000001212079211 */ /* 0x000fe200078f08ff */
[----:B------:R-:W-:Y:S01]  /*2a40*/  @!P1 IMAD.MOV.U32 R16, RZ, RZ, R34 ;  /* 0x000000ffff109224 */ /* 0x000fe200078e0022 */
[----:B------:R-:W-:Y:S02]  /*2a50*/  FSEL R41, R21, RZ, P0 ;  /* 0x000000ff15297208 */ /* 0x000fe40000000000 */
[----:B------:R-:W-:-:S05]  /*2a60*/  @!P1 SHF.R.S32.HI R7, RZ, 0x1, R7 ;  /* 0x00000001ff079819 */ /* 0x000fca0000011407 */
[----:B------:R-:W-:Y:S02]  /*2a70*/  @!P1 IMAD.IADD R18, R18, 0x1, -R7 ;  /* 0x0000000112129824 */ /* 0x000fe400078e0a07 */
[----:B------:R-:W-:-:S03]  /*2a80*/  @!P1 IMAD R17, R7, 0x100000, R35 ;  /* 0x0010000007119824 */ /* 0x000fc600078e0223 */
[----:B------:R-:W-:Y:S01]  /*2a90*/  @!P1 LEA R19, R18, 0x3ff00000, 0x14 ;  /* 0x3ff0000012139811 */ /* 0x000fe200078ea0ff */
[----:B------:R-:W-:-:S06]  /*2aa0*/  @!P1 IMAD.MOV.U32 R18, RZ, RZ, RZ ;  /* 0x000000ffff129224 */ /* 0x000fcc00078e00ff */
[----:B------:R-:W-:-:S11]  /*2ab0*/  @!P1 DMUL R40, R16, R18 ;  /* 0x0000001210289228 */ /* 0x000fd60000000000 */
.L_x_52:
[----:B------:R-:W-:Y:S05]  /*2ac0*/  BSYNC.RECONVERGENT B2 ;  /* 0x0000000000027941 */ /* 0x000fea0003800200 */
.L_x_51:
[----:B------:R-:W-:Y:S01]  /*2ad0*/  UMOV UR6, 0xfae2db4a ;  /* 0xfae2db4a00067882 */ /* 0x000fe20000000000 */
[----:B------:R-:W-:Y:S01]  /*2ae0*/  UMOV UR7, 0x3ac5d18e ;  /* 0x3ac5d18e00077882 */ /* 0x000fe20000000000 */
[----:B------:R-:W-:Y:S01]  /*2af0*/  IMAD.MOV.U32 R16, RZ, RZ, 0x1 ;  /* 0x00000001ff107424 */ /* 0x000fe200078e00ff */
[----:B------:R-:W-:Y:S01]  /*2b00*/  DMUL R34, R8, UR6 ;  /* 0x0000000608227c28 */ /* 0x000fe20008000000 */
[----:B------:R-:W-:Y:S01]  /*2b10*/  UMOV UR6, 0xb508b2b2 ;  /* 0xb508b2b200067882 */ /* 0x000fe20000000000 */
[----:B------:R-:W-:Y:S01]  /*2b20*/  DMUL R26, R26, -4 ;  /* 0xc01000001a1a7828 */ /* 0x000fe20000000000 */
[----:B------:R-:W-:Y:S01]  /*2b30*/  UMOV UR7, 0x3c94b961 ;  /* 0x3c94b96100077882 */ /* 0x000fe20000000000 */
[----:B------:R-:W-:Y:S01]  /*2b40*/  DMUL R40, R40, R28 ;  /* 0x0000001c28287228 */ /* 0x000fe20000000000 */
[----:B------:R-:W-:Y:S01]  /*2b50*/  BSSY.RECONVERGENT B3, `(.L_x_53) ;  /* 0x0000018000037945 */ /* 0x000fe20003800200 */
[----:B------:R-:W0:Y:S04]  /*2b60*/  MUFU.RCP64H R17, R35 ;  /* 0x0000002300117308 */ /* 0x000e280000001800 */
[----:B------:R-:W-:-:S08]  /*2b70*/  DMUL R20, R26, UR6 ;  /* 0x000000061a147c28 */ /* 0x000fd00008000000 */
[----:B------:R-:W-:Y:S02]  /*2b80*/  DMUL R20, R20, R40 ;  /* 0x0000002814147228 */ /* 0x000fe40000000000 */
[----:B0-----:R-:W-:-:S08]  /*2b90*/  DFMA R18, -R34, R16, 1 ;  /* 0x3ff000002212742b */ /* 0x001fd00000000110 */
[----:B------:R-:W-:Y:S01]  /*2ba0*/  FSETP.GEU.AND P1, PT, |R21|, 6.5827683646048100446e-37, PT ;  /* 0x036000001500780b */ /* 0x000fe20003f2e200 */
        /* <DEDUP_REMOVED lines=18> */
.L_x_54:
[----:B------:R-:W-:Y:S05]  /*2cd0*/  BSYNC.RECONVERGENT B3 ;  /* 0x0000000000037941 */ /* 0x000fea0003800200 */
.L_x_53:
        /* <DEDUP_REMOVED lines=27> */
.L_x_56:
[----:B------:R-:W-:Y:S05]  /*2e90*/  BSYNC.RECONVERGENT B3 ;  /* 0x0000000000037941 */ /* 0x000fea0003800200 */
.L_x_55:
[----:B------:R-:W-:Y:S01]  /*2ea0*/  IMAD.MOV.U32 R16, RZ, RZ, 0x66666666 ;  /* 0x66666666ff107424 */ /* 0x000fe200078e00ff */
[----:B------:R-:W-:Y:S01]  /*2eb0*/  MOV R17, 0x40366666 ;  /* 0x4036666600117802 */ /* 0x000fe20000000f00 */
[----:B------:R-:W-:Y:S02]  /*2ec0*/  IMAD.MOV.U32 R20, RZ, RZ, -0xfab43bb ;  /* 0xf054bc45ff147424 */ /* 0x000fe400078e00ff */
[----:B------:R-:W-:-:S03]  /*2ed0*/  IMAD.MOV.U32 R21, RZ, RZ, -0x411b6ffc ;  /* 0xbee49004ff157424 */ /* 0x000fc600078e00ff */
[----:B------:R-:W-:-:S14]  /*2ee0*/  DSETP.GEU.AND P0, PT, R10, R16, PT ;  /* 0x000000100a00722a */ /* 0x000fdc0003f0e000 */
[----:B------:R-:W-:Y:S05]  /*2ef0*/  @P0 BRA `(.L_x_57) ;  /* 0x0000000000140947 */ /* 0x000fea0003800000 */
[----:B------:R-:W-:-:S14]  /*2f00*/  DSETP.GEU.AND P0, PT, R24, -100, PT ;  /* 0xc05900001800742a */ /* 0x000fdc0003f0e000 */
[----:B------:R-:W-:Y:S05]  /*2f10*/  @P0 BRA `(.L_x_48) ;  /* 0x0000000000180947 */ /* 0x000fea0003800000 */
[----:B------:R-:W-:-:S05]  /*2f20*/  IMAD.MOV.U32 R7, RZ, RZ, 0x1 ;  /* 0x00000001ff077424 */ /* 0x000fca00078e00ff */
[----:B------:R1:W-:Y:S01]  /*2f30*/  STG.E desc[UR4][R14.64+0x68], R7 ;  /* 0x000068070e007986 */ /* 0x0003e2000c101904 */
[----:B------:R-:W-:Y:S05]  /*2f40*/  BRA `(.L_x_48) ;  /* 0x00000000000c7947 */ /* 0x000fea0003800000 */
.L_x_57:
[----:B------:R-:W-:-:S14]  /*2f50*/  DSETP.GT.AND P0, PT, R10, R16, PT ;  /* 0x000000100a00722a */ /* 0x000fdc0003f04000 */
[----:B------:R-:W-:-:S05]  /*2f60*/  @P0 IMAD.MOV.U32 R7, RZ, RZ, 0x2 ;  /* 0x00000002ff070424 */ /* 0x000fca00078e00ff */
[----:B------:R0:W-:Y:S02]  /*2f70*/  @P0 STG.E desc[UR4][R14.64+0x68], R7 ;  /* 0x000068070e000986 */ /* 0x0001e4000c101904 */
.L_x_48:
[----:B------:R-:W-:Y:S05]  /*2f80*/  BSYNC.RECONVERGENT B1 ;  /* 0x0000000000017941 */ /* 0x000fea0003800200 */
.L_x_13:
[----:B------:R-:W-:Y:S01]  /*2f90*/  DMUL R10, R38, 0.5 ;  /* 0x3fe00000260a7828 */ /* 0x000fe20000000000 */
[----:B------:R-:W-:Y:S01]  /*2fa0*/  UMOV UR6, 0x9999999a ;  /* 0x9999999a00067882 */ /* 0x000fe20000000000 */
[----:B------:R-:W-:Y:S01]  /*2fb0*/  DMUL R16, R32, 0.5 ;  /* 0x3fe0000020107828 */ /* 0x000fe20000000000 */
[----:B------:R-:W-:Y:S01]  /*2fc0*/  UMOV UR7, 0x3fb99999 ;  /* 0x3fb9999900077882 */ /* 0x000fe20000000000 */
[----:B------:R-:W-:Y:S01]  /*2fd0*/  DMUL R18, R20, 0.5 ;  /* 0x3fe0000014127828 */ /* 0x000fe20000000000 */
[----:B------:R2:W-:Y:S01]  /*2fe0*/  STG.E.64 desc[UR4][R14.64+0x30], R38 ;  /* 0x000030260e007986 */ /* 0x0005e2000c101b04 */
[----:B------:R-:W-:Y:S01]  /*2ff0*/  BSSY.RECONVERGENT B1, `(.L_x_58) ;  /* 0x0000012000017945 */ /* 0x000fe20003800200 */
[----:B01----:R-:W-:Y:S01]  /*3000*/  IMAD.MOV.U32 R7, RZ, RZ, 0x40000000 ;  /* 0x40000000ff077424 */ /* 0x003fe200078e00ff */
[----:B------:R-:W-:Y:S01]  /*3010*/  DFMA R30, R10, UR6, R30 ;  /* 0x000000060a1e7c2b */ /* 0x000fe2000800001e */
[----:B------:R2:W-:Y:S01]  /*3020*/  STG.E.64 desc[UR4][R14.64+0x38], R32 ;  /* 0x000038200e007986 */ /* 0x0005e2000c101b04 */
[----:B------:R-:W-:-:S02]  /*3030*/  DFMA R22, R16, UR6, R22 ;  /* 0x0000000610167c2b */ /* 0x000fc40008000016 */
[----:B------:R-:W-:Y:S01]  /*3040*/  DFMA R12, R18, UR6, R12 ;  /* 0x00000006120c7c2b */ /* 0x000fe2000800000c */
[----:B------:R2:W-:Y:S01]  /*3050*/  STG.E.64 desc[UR4][R14.64+0x40], R20 ;  /* 0x000040140e007986 */ /* 0x0005e2000c101b04 */
[----:B------:R-:W-:Y:S01]  /*3060*/  UMOV UR6, 0xb508b2b2 ;  /* 0xb508b2b200067882 */ /* 0x000fe20000000000 */
[----:B------:R-:W-:Y:S01]  /*3070*/  UMOV UR7, 0x3c94b961 ;  /* 0x3c94b96100077882 */ /* 0x000fe20000000000 */
[----:B------:R-:W-:Y:S01]  /*3080*/  DADD R18, -RZ, |R30| ;  /* 0x00000000ff127229 */ /* 0x000fe2000000051e */
[----:B------:R2:W-:Y:S01]  /*3090*/  STG.E.64 desc[UR4][R14.64+0x18], R30 ;  /* 0x0000181e0e007986 */ /* 0x0005e2000c101b04 */
[----:B------:R-:W-:-:S03]  /*30a0*/  DMUL R10, R40, -UR6 ;  /* 0x80000006280a7c28 */ /* 0x000fc60008000000 */
[----:B------:R2:W-:Y:S04]  /*30b0*/  STG.E.64 desc[UR4][R14.64+0x20], R22 ;  /* 0x000020160e007986 */ /* 0x0005e8000c101b04 */
[----:B------:R2:W-:Y:S01]  /*30c0*/  STG.E.64 desc[UR4][R14.64+0x28], R12 ;  /* 0x0000280c0e007986 */ /* 0x0005e2000c101b04 */
[----:B------:R-:W-:Y:S01]  /*30d0*/  IMAD.MOV.U32 R17, RZ, RZ, R18 ;  /* 0x000000ffff117224 */ /* 0x000fe200078e0012 */
[----:B------:R-:W-:Y:S01]  /*30e0*/  MOV R18, 0x3110 ;  /* 0x0000311000127802 */ /* 0x000fe20000000f00 */
[----:B------:R-:W-:-:S07]  /*30f0*/  IMAD.MOV.U32 R16, RZ, RZ, R19 ;  /* 0x000000ffff107224 */ /* 0x000fce00078e0013 */
[----:B--2---:R-:W-:Y:S05]  /*3100*/  CALL.REL.NOINC `($_Z17verlet_integratorP9Particles$__internal_accurate_pow) ;  /* 0x0000003000687944 */ /* 0x004fea0003c00000 */
[----:B------:R-:W-:Y:S05]  /*3110*/  BSYNC.RECONVERGENT B1 ;  /* 0x0000000000017941 */ /* 0x000fea0003800200 */
.L_x_58:
[C---:B------:R-:W-:Y:S01]  /*3120*/  DADD R18, R30.reuse, 2 ;  /* 0x400000001e127429 */ /* 0x040fe20000000000 */
[----:B------:R-:W-:Y:S01]  /*3130*/  BSSY.RECONVERGENT B1, `(.L_x_59) ;  /* 0x0000011000017945 */ /* 0x000fe20003800200 */
[C---:B------:R-:W-:Y:S02]  /*3140*/  DSETP.NEU.AND P0, PT, R30.reuse, RZ, PT ;  /* 0x000000ff1e00722a */ /* 0x040fe40003f0d000 */
[----:B------:R-:W-:-:S04]  /*3150*/  DSETP.NEU.AND P3, PT, R30, 1, PT ;  /* 0x3ff000001e00742a */ /* 0x000fc80003f6d000 */
[----:B------:R-:W-:Y:S02]  /*3160*/  FSEL R20, R16, RZ, P0 ;  /* 0x000000ff10147208 */ /* 0x000fe40000000000 */
[----:B------:R-:W-:Y:S01]  /*3170*/  LOP3.LUT R17, R19, 0x7ff00000, RZ, 0xc0, !PT ;  /* 0x7ff0000013117812 */ /* 0x000fe200078ec0ff */
[----:B------:R-:W-:Y:S01]  /*3180*/  DADD R18, -RZ, |R22| ;  /* 0x00000000ff127229 */ /* 0x000fe20000000516 */
[----:B------:R-:W-:Y:S02]  /*3190*/  FSEL R21, R7, RZ, P0 ;  /* 0x000000ff07157208 */ /* 0x000fe40000000000 */
[----:B------:R-:W-:-:S07]  /*31a0*/  ISETP.NE.AND P1, PT, R17, 0x7ff00000, PT ;  /* 0x7ff000001100780c */ /* 0x000fce0003f25270 */
[----:B------:R-:W-:Y:S02]  /*31b0*/  IMAD.MOV.U32 R17, RZ, RZ, R18 ;  /* 0x000000ffff117224 */ /* 0x000fe400078e0012 */
[----:B------:R-:W-:-:S04]  /*31c0*/  IMAD.MOV.U32 R16, RZ, RZ, R19 ;  /* 0x000000ffff107224 */ /* 0x000fc800078e0013 */
[----:B------:R-:W-:Y:S05]  /*31d0*/  @P1 BRA `(.L_x_60) ;  /* 0x0000000000181947 */ /* 0x000fea0003800000 */
[----:B------:R-:W-:-:S14]  /*31e0*/  DSETP.NAN.AND P0, PT, R30, R30, PT ;  /* 0x0000001e1e00722a */ /* 0x000fdc0003f08000 */
[----:B------:R-:W-:Y:S01]  /*31f0*/  @P0 DADD R20, R30, 2 ;  /* 0x400000001e140429 */ /* 0x000fe20000000000 */
[----:B------:R-:W-:Y:S10]  /*3200*/  @P0 BRA `(.L_x_60) ;  /* 0x00000000000c0947 */ /* 0x000ff40003800000 */
[----:B------:R-:W-:-:S14]  /*3210*/  DSETP.NEU.AND P0, PT, |R30|, +INF , PT ;  /* 0x7ff000001e00742a */ /* 0x000fdc0003f0d200 */
[----:B------:R-:W-:Y:S02]  /*3220*/  @!P0 IMAD.MOV.U32 R20, RZ, RZ, 0x0 ;  /* 0x00000000ff148424 */ /* 0x000fe400078e00ff */
[----:B------:R-:W-:-:S07]  /*3230*/  @!P0 IMAD.MOV.U32 R21, RZ, RZ, 0x7ff00000 ;  /* 0x7ff00000ff158424 */ /* 0x000fce00078e00ff */
.L_x_60:
[----:B------:R-:W-:Y:S05]  /*3240*/  BSYNC.RECONVERGENT B1 ;  /* 0x0000000000017941 */ /* 0x000fea0003800200 */
.L_x_59:
[----:B------:R-:W-:Y:S01]  /*3250*/  BSSY.RECONVERGENT B1, `(.L_x_61) ;  /* 0x0000006000017945 */ /* 0x000fe20003800200 */
[----:B------:R-:W-:Y:S01]  /*3260*/  FSEL R24, R20, RZ, P3 ;  /* 0x000000ff14187208 */ /* 0x000fe20001800000 */
[----:B------:R-:W-:Y:S01]  /*3270*/  IMAD.MOV.U32 R7, RZ, RZ, 0x40000000 ;  /* 0x40000000ff077424 */ /* 0x000fe200078e00ff */
[----:B------:R-:W-:Y:S02]  /*3280*/  FSEL R25, R21, 1.875, P3 ;  /* 0x3ff0000015197808 */ /* 0x000fe40001800000 */
[----:B------:R-:W-:-:S07]  /*3290*/  MOV R18, 0x32b0 ;  /* 0x000032b000127802 */ /* 0x000fce0000000f00 */
[----:B------:R-:W-:Y:S05]  /*32a0*/  CALL.REL.NOINC `($_Z17verlet_integratorP9Particles$__internal_accurate_pow) ;  /* 0x0000003000007944 */ /* 0x000fea0003c00000 */
[----:B------:R-:W-:Y:S05]  /*32b0*/  BSYNC.RECONVERGENT B1 ;  /* 0x0000000000017941 */ /* 0x000fea0003800200 */
.L_x_61:
[C---:B------:R-:W-:Y:S01]  /*32c0*/  DADD R18, R22.reuse, 2 ;  /* 0x4000000016127429 */ /* 0x040fe20000000000 */
[----:B------:R-:W-:Y:S01]  /*32d0*/  BSSY.RECONVERGENT B1, `(.L_x_62) ;  /* 0x000000f000017945 */ /* 0x000fe20003800200 */
[C---:B------:R-:W-:Y:S02]  /*32e0*/  DSETP.NEU.AND P0, PT, R22.reuse, RZ, PT ;  /* 0x000000ff1600722a */ /* 0x040fe40003f0d000 */
[----:B------:R-:W-:-:S04]  /*32f0*/  DSETP.NEU.AND P3, PT, R22, 1, PT ;  /* 0x3ff000001600742a */ /* 0x000fc80003f6d000 */
[----:B------:R-:W-:Y:S02]  /*3300*/  FSEL R16, R16, RZ, P0 ;  /* 0x000000ff10107208 */ /* 0x000fe40000000000 */
[----:B------:R-:W-:Y:S02]  /*3310*/  LOP3.LUT R18, R19, 0x7ff00000, RZ, 0xc0, !PT ;  /* 0x7ff0000013127812 */ /* 0x000fe400078ec0ff */
[----:B------:R-:W-:Y:S02]  /*3320*/  FSEL R17, R7, RZ, P0 ;  /* 0x000000ff07117208 */ /* 0x000fe40000000000 */
[----:B------:R-:W-:Y:S01]  /*3330*/  ISETP.NE.AND P1, PT, R18, 0x7ff00000, PT ;  /* 0x7ff000001200780c */ /* 0x000fe20003f25270 */
[----:B------:R-:W-:-:S12]  /*3340*/  DADD R18, -RZ, |R12| ;  /* 0x00000000ff127229 */ /* 0x000fd8000000050c */
[----:B------:R-:W-:Y:S05]  /*3350*/  @P1 BRA `(.L_x_63) ;  /* 0x0000000000181947 */ /* 0x000fea0003800000 */
[----:B------:R-:W-:-:S14]  /*3360*/  DSETP.NAN.AND P0, PT, R22, R22, PT ;  /* 0x000000161600722a */ /* 0x000fdc0003f08000 */
[----:B------:R-:W-:Y:S01]  /*3370*/  @P0 DADD R16, R22, 2 ;  /* 0x4000000016100429 */ /* 0x000fe20000000000 */
[----:B------:R-:W-:Y:S10]  /*3380*/  @P0 BRA `(.L_x_63) ;  /* 0x00000000000c0947 */ /* 0x000ff40003800000 */
[----:B------:R-:W-:-:S14]  /*3390*/  DSETP.NEU.AND P0, PT, |R22|, +INF , PT ;  /* 0x7ff000001600742a */ /* 0x000fdc0003f0d200 */
[----:B------:R-:W-:Y:S02]  /*33a0*/  @!P0 IMAD.MOV.U32 R16, RZ, RZ, 0x0 ;  /* 0x00000000ff108424 */ /* 0x000fe400078e00ff */
[----:B------:R-:W-:-:S07]  /*33b0*/  @!P0 IMAD.MOV.U32 R17, RZ, RZ, 0x7ff00000 ;  /* 0x7ff00000ff118424 */ /* 0x000fce00078e00ff */
.L_x_63:
[----:B------:R-:W-:Y:S05]  /*33c0*/  BSYNC.RECONVERGENT B1 ;  /* 0x0000000000017941 */ /* 0x000fea0003800200 */
.L_x_62:
[----:B------:R-:W-:Y:S01]  /*33d0*/  FSEL R16, R16, RZ, P3 ;  /* 0x000000ff10107208 */ /* 0x000fe20001800000 */
[----:B------:R-:W-:Y:S01]  /*33e0*/  BSSY.RECONVERGENT B1, `(.L_x_64) ;  /* 0x0000008000017945 */ /* 0x000fe20003800200 */
[----:B------:R-:W-:Y:S01]  /*33f0*/  FSEL R17, R17, 1.875, P3 ;  /* 0x3ff0000011117808 */ /* 0x000fe20001800000 */
[----:B------:R-:W-:-:S05]  /*3400*/  IMAD.MOV.U32 R7, RZ, RZ, 0x40000000 ;  /* 0x40000000ff077424 */ /* 0x000fca00078e00ff */
[----:B------:R-:W-:Y:S01]  /*3410*/  DADD R24, R24, R16 ;  /* 0x0000000018187229 */ /* 0x000fe20000000010 */
[----:B------:R-:W-:Y:S01]  /*3420*/  IMAD.MOV.U32 R17, RZ, RZ, R18 ;  /* 0x000000ffff117224 */ /* 0x000fe200078e0012 */
[----:B------:R-:W-:Y:S01]  /*3430*/  MOV R18, 0x3460 ;  /* 0x0000346000127802 */ /* 0x000fe20000000f00 */
[----:B------:R-:W-:-:S08]  /*3440*/  IMAD.MOV.U32 R16, RZ, RZ, R19 ;  /* 0x000000ffff107224 */ /* 0x000fd000078e0013 */
[----:B------:R-:W-:Y:S05]  /*3450*/  CALL.REL.NOINC `($_Z17verlet_integratorP9Particles$__internal_accurate_pow) ;  /* 0x0000002c00947944 */ /* 0x000fea0003c00000 */
[----:B------:R-:W-:Y:S05]  /*3460*/  BSYNC.RECONVERGENT B1 ;  /* 0x0000000000017941 */ /* 0x000fea0003800200 */
.L_x_64:
[C---:B------:R-:W-:Y:S01]  /*3470*/  DADD R18, R12.reuse, 2 ;  /* 0x400000000c127429 */ /* 0x040fe20000000000 */
[----:B------:R-:W-:Y:S01]  /*3480*/  BSSY.RECONVERGENT B1, `(.L_x_65) ;  /* 0x000000e000017945 */ /* 0x000fe20003800200 */
[C---:B------:R-:W-:Y:S02]  /*3490*/  DSETP.NEU.AND P0, PT, R12.reuse, RZ, PT ;  /* 0x000000ff0c00722a */ /* 0x040fe40003f0d000 */
[----:B------:R-:W-:-:S04]  /*34a0*/  DSETP.NEU.AND P3, PT, R12, 1, PT ;  /* 0x3ff000000c00742a */ /* 0x000fc80003f6d000 */
        /* <DEDUP_REMOVED lines=11> */
.L_x_66:
[----:B------:R-:W-:Y:S05]  /*3560*/  BSYNC.RECONVERGENT B1 ;  /* 0x0000000000017941 */ /* 0x000fea0003800200 */
.L_x_65:
[----:B------:R-:W-:Y:S02]  /*3570*/  FSEL R12, R16, RZ, P3 ;  /* 0x000000ff100c7208 */ /* 0x000fe40001800000 */
[----:B------:R-:W-:-:S06]  /*3580*/  FSEL R13, R17, 1.875, P3 ;  /* 0x3ff00000110d7808 */ /* 0x000fcc0001800000 */
[----:B------:R-:W-:Y:S01]  /*3590*/  DADD R12, R24, R12 ;  /* 0x00000000180c7229 */ /* 0x000fe2000000000c */
[----:B------:R-:W-:Y:S01]  /*35a0*/  CS2R R18, SR_CLOCKLO ;  /* 0x0000000000127805 */ /* 0x000fe20000015000 */
[----:B------:R-:W0:Y:S05]  /*35b0*/  MUFU.RCP64H R21, -7.1901291700187741976e-17 ;  /* 0xbc94b96100157908 */ /* 0x000e2a0000001800 */
[----:B------:R-:W-:Y:S01]  /*35c0*/  IADD3 R7, P0, PT, R18, R5, RZ ;  /* 0x0000000512077210 */ /* 0x000fe20007f1e0ff */
[----:B------:R-:W-:Y:S01]  /*35d0*/  IMAD.MOV.U32 R16, RZ, RZ, -0x4af74d4e ;  /* 0xb508b2b2ff107424 */ /* 0x000fe200078e00ff */
[----:B------:R-:W-:Y:S01]  /*35e0*/  FSETP.GEU.AND P1, PT, |R11|, 6.5827683646048100446e-37, PT ;  /* 0x036000000b00780b */ /* 0x000fe20003f2e200 */
[----:B------:R-:W-:Y:S01]  /*35f0*/  IMAD.MOV.U32 R17, RZ, RZ, 0x3c94b961 ;  /* 0x3c94b961ff117424 */ /* 0x000fe200078e00ff */
[----:B------:R-:W-:Y:S01]  /*3600*/  LOP3.LUT R7, R7, 0xaad26b49, RZ, 0x3c, !PT ;  /* 0xaad26b4907077812 */ /* 0x000fe200078e3cff */
[----:B------:R-:W-:Y:S01]  /*3610*/  IMAD.MOV.U32 R20, RZ, RZ, 0x1 ;  /* 0x00000001ff147424 */ /* 0x000fe200078e00ff */
[----:B------:R-:W-:Y:S03]  /*3620*/  BSSY.RECONVERGENT B1, `(.L_x_67) ;  /* 0x000002f000017945 */ /* 0x000fe60003800200 */
[----:B------:R-:W-:-:S04]  /*3630*/  IMAD R7, R7, 0x4182bed5, RZ ;  /* 0x4182bed507077824 */ /* 0x000fc800078e02ff */
[C---:B------:R-:W-:Y:S02]  /*3640*/  VIADD R18, R7.reuse, 0x75bcd15 ;  /* 0x075bcd1507127836 */ /* 0x040fe40000000000 */
[----:B------:R-:W-:Y:S01]  /*3650*/  VIADD R24, R7, 0x583f19 ;  /* 0x00583f1907187836 */ /* 0x000fe20000000000 */
[----:B0-----:R-:W-:Y:S02]  /*3660*/  DFMA R22, R20, R16, 1 ;  /* 0x3ff000001416742b */ /* 0x001fe40000000010 */
[----:B------:R-:W-:Y:S01]  /*3670*/  SHF.R.U32.HI R25, RZ, 0x2, R18 ;  /* 0x00000002ff197819 */ /* 0x000fe20000011612 */
[----:B------:R-:W-:-:S03]  /*3680*/  IMAD.SHL.U32 R27, R24, 0x10, RZ ;  /* 0x00000010181b7824 */ /* 0x000fc600078e00ff */
[----:B------:R-:W-:Y:S02]  /*3690*/  LOP3.LUT R25, R25, R18, RZ, 0x3c, !PT ;  /* 0x0000001219197212 */ /* 0x000fe400078e3cff */
[----:B------:R-:W-:Y:S01]  /*36a0*/  DFMA R22, R22, R22, R22 ;  /* 0x000000161616722b */ /* 0x000fe20000000016 */
[----:B------:R-:W-:Y:S02]  /*36b0*/  LOP3.LUT R18, R7, 0x159a55e5, RZ, 0x3c, !PT ;  /* 0x159a55e507127812 */ /* 0x000fe400078e3cff */
[----:B------:R-:W-:Y:S02]  /*36c0*/  IMAD.SHL.U32 R26, R25, 0x2, RZ ;  /* 0x00000002191a7824 */ /* 0x000fe400078e00ff */
[----:B------:R-:W-:-:S03]  /*36d0*/  SHF.R.U32.HI R18, RZ, 0x2, R18 ;  /* 0x00000002ff127819 */ /* 0x000fc60000011612 */
[----:B------:R-:W-:Y:S01]  /*36e0*/  DFMA R20, R20, R22, R20 ;  /* 0x000000161414722b */ /* 0x000fe20000000014 */
[----:B------:R-:W-:Y:S01]  /*36f0*/  LOP3.LUT R26, R24, R27, R26, 0x96, !PT ;  /* 0x0000001b181a7212 */ /* 0x000fe200078e961a */
[----:B------:R-:W-:Y:S01]  /*3700*/  IMAD.X R24, R19, 0x1, R4, P0 ;  /* 0x0000000113187824 */ /* 0x000fe200000e0604 */
[----:B------:R-:W-:Y:S02]  /*3710*/  LOP3.LUT R19, R18, 0x159a55e5, R7, 0x96, !PT ;  /* 0x159a55e512137812 */ /* 0x000fe400078e9607 */
[----:B------:R-:W-:Y:S02]  /*3720*/  LOP3.LUT R26, R26, R25, RZ, 0x3c, !PT ;  /* 0x000000191a1a7212 */ /* 0x000fe400078e3cff */
[----:B------:R-:W-:Y:S01]  /*3730*/  LOP3.LUT R18, R24, 0xf7dcefdd, RZ, 0x3c, !PT ;  /* 0xf7dcefdd18127812 */ /* 0x000fe200078e3cff */
[----:B------:R-:W-:-:S04]  /*3740*/  DFMA R22, R20, R16, 1 ;  /* 0x3ff000001416742b */ /* 0x000fc80000000010 */
[----:B------:R-:W-:-:S04]  /*3750*/  IMAD R18, R18, -0x658354e5, R7 ;  /* 0x9a7cab1b12127824 */ /* 0x000fc800078e0207 */
[----:B------:R-:W-:Y:S01]  /*3760*/  DFMA R20, R20, R22, R20 ;  /* 0x000000161414722b */ /* 0x000fe20000000014 */
[----:B------:R-:W-:Y:S02]  /*3770*/  VIADD R7, R18, 0x64f0c9 ;  /* 0x0064f0c912077836 */ /* 0x000fe40000000000 */
[----:B------:R-:W-:Y:S02]  /*3780*/  IMAD.SHL.U32 R23, R19, 0x2, RZ ;  /* 0x0000000213177824 */ /* 0x000fe400078e00ff */
[----:B------:R-:W-:-:S05]  /*3790*/  IMAD.SHL.U32 R22, R26, 0x10, RZ ;  /* 0x000000101a167824 */ /* 0x000fca00078e00ff */
[----:B------:R-:W-:Y:S01]  /*37a0*/  LOP3.LUT R19, R19, R23, R22, 0x96, !PT ;  /* 0x0000001713137212 */ /* 0x000fe200078e9616 */
[----:B------:R-:W-:-:S03]  /*37b0*/  DMUL R22, R10, R20 ;  /* 0x000000140a167228 */ /* 0x000fc60000000000 */
[----:B------:R-:W-:-:S04]  /*37c0*/  LOP3.LUT R18, R19, R26, RZ, 0x3c, !PT ;  /* 0x0000001a13127212 */ /* 0x000fc800078e3cff */
[C---:B------:R-:W-:Y:S01]  /*37d0*/  IADD3 R18, PT, PT, R7.reuse, 0xb0f8a, R18 ;  /* 0x000b0f8a07127810 */ /* 0x040fe20007ffe012 */
[----:B------:R-:W-:Y:S01]  /*37e0*/  DFMA R16, R22, R16, R10 ;  /* 0x000000101610722b */ /* 0x000fe2000000000a */
[----:B------:R-:W-:-:S03]  /*37f0*/  IADD3 R7, PT, PT, R7, 0x587c5, R26 ;  /* 0x000587c507077810 */ /* 0x000fc60007ffe01a */
[----:B------:R-:W-:-:S04]  /*3800*/  IMAD.WIDE.U32 R18, R18, 0x200000, RZ ;  /* 0x0020000012127825 */ /* 0x000fc800078e00ff */
[----:B------:R-:W-:Y:S01]  /*3810*/  DFMA R16, R20, R16, R22 ;  /* 0x000000101410722b */ /* 0x000fe20000000016 */
[----:B------:R-:W-:Y:S01]  /*3820*/  LOP3.LUT R18, R18, R7, RZ, 0x3c, !PT ;  /* 0x0000000712127212 */ /* 0x000fe200078e3cff */
[----:B------:R-:W-:Y:S02]  /*3830*/  IMAD.MOV.U32 R20, RZ, RZ, 0x0 ;  /* 0x00000000ff147424 */ /* 0x000fe400078e00ff */
[----:B------:R-:W-:Y:S01]  /*3840*/  IMAD.MOV.U32 R21, RZ, RZ, 0x3ca00000 ;  /* 0x3ca00000ff157424 */ /* 0x000fe200078e00ff */
[----:B------:R-:W0:Y:S05]  /*3850*/  I2F.F64.U64 R22, R18 ;  /* 0x0000001200167312 */ /* 0x000e2a0000301800 */
[----:B------:R-:W-:-:S05]  /*3860*/  FFMA R7, RZ, -0.018154801800847053528, R17 ;  /* 0xbc94b961ff077823 */ /* 0x000fca0000000011 */
[----:B------:R-:W-:Y:S01]  /*3870*/  FSETP.GT.AND P0, PT, |R7|, 1.469367938527859385e-39, PT ;  /* 0x001000000700780b */ /* 0x000fe20003f04200 */
[----:B0-----:R-:W-:-:S12]  /*3880*/  DFMA R22, R22, R20, 5.5511151231257827021e-17 ;  /* 0x3c9000001616742b */ /* 0x001fd80000000014 */
[----:B------:R-:W-:Y:S05]  /*3890*/  @P0 BRA P1, `(.L_x_68) ;  /* 0x00000000001c0947 */ /* 0x000fea0000800000 */
[----:B------:R-:W-:Y:S01]  /*38a0*/  IMAD.MOV.U32 R16, RZ, RZ, R10 ;  /* 0x000000ffff107224 */ /* 0x000fe200078e000a */
[----:B------:R-:W-:Y:S01]  /*38b0*/  MOV R7, R11 ;  /* 0x0000000b00077202 */ /* 0x000fe20000000f00 */
[----:B------:R-:W-:Y:S01]  /*38c0*/  IMAD.MOV.U32 R19, RZ, RZ, -0x4af74d4e ;  /* 0xb508b2b2ff137424 */ /* 0x000fe200078e00ff */
[----:B------:R-:W-:Y:S01]  /*38d0*/  MOV R17, 0x3900 ;  /* 0x0000390000117802 */ /* 0x000fe20000000f00 */
[----:B------:R-:W-:-:S07]  /*38e0*/  IMAD.MOV.U32 R18, RZ, RZ, -0x436b469f ;  /* 0xbc94b961ff127424 */ /* 0x000fce00078e00ff */
[----:B------:R-:W-:Y:S05]  /*38f0*/  CALL.REL.NOINC `($__internal_0_$__cuda_sm20_div_rn_f64_full) ;  /* 0x0000002000307944 */ /* 0x000fea0003c00000 */
[----:B------:R-:W-:-:S07]  /*3900*/  IMAD.MOV.U32 R17, RZ, RZ, R7 ;  /* 0x000000ffff117224 */ /* 0x000fce00078e0007 */
.L_x_68:
[----:B------:R-:W-:Y:S05]  /*3910*/  BSYNC.RECONVERGENT B1 ;  /* 0x0000000000017941 */ /* 0x000fea0003800200 */
.L_x_67:
[----:B------:R-:W-:Y:S01]  /*3920*/  UMOV UR6, 0x9c85b1fa ;  /* 0x9c85b1fa00067882 */ /* 0x000fe20000000000 */
[----:B------:R-:W-:Y:S01]  /*3930*/  UMOV UR7, 0x41470273 ;  /* 0x4147027300077882 */ /* 0x000fe20000000000 */
[----:B------:R-:W-:Y:S01]  /*3940*/  BSSY.RECONVERGENT B1, `(.L_x_69) ;  /* 0x000019c000017945 */ /* 0x000fe20003800200 */
[----:B------:R-:W-:Y:S01]  /*3950*/  DMUL R16, R16, UR6 ;  /* 0x0000000610107c28 */ /* 0x000fe20008000000 */
[----:B------:R-:W-:Y:S01]  /*3960*/  UMOV UR6, 0x9999999a ;  /* 0x9999999a00067882 */ /* 0x000fe20000000000 */
[----:B------:R-:W-:-:S06]  /*3970*/  UMOV UR7, 0x3fb99999 ;  /* 0x3fb9999900077882 */ /* 0x000fcc0000000000 */
[----:B------:R-:W-:-:S08]  /*3980*/  DMUL R16, R16, UR6 ;  /* 0x0000000610107c28 */ /* 0x000fd00008000000 */
[----:B------:R-:W-:-:S14]  /*3990*/  DSETP.GEU.AND P0, PT, R22, R16, PT ;  /* 0x000000101600722a */ /* 0x000fdc0003f0e000 */
[----:B------:R-:W-:Y:S05]  /*39a0*/  @!P0 BRA `(.L_x_70) ;  /* 0x00000000000c8947 */ /* 0x000fea0003800000 */
[----:B------:R0:W5:Y:S01]  /*39b0*/  LDG.E.64 R30, desc[UR4][R14.64+0x18] ;  /* 0x000018040e1e7981 */ /* 0x000162000c1e1b00 */
[----:B------:R-:W-:Y:S01]  /*39c0*/  CS2R R26, SRZ ;  /* 0x00000000001a7805 */ /* 0x000fe2000001ff00 */
[----:B------:R-:W-:Y:S06]  /*39d0*/  BRA `(.L_x_71) ;  /* 0x0000001800487947 */ /* 0x000fec0003800000 */
.L_x_70:
[----:B------:R-:W2:Y:S01]  /*39e0*/  LDG.E.64 R16, desc[UR4][R14.64+0x70] ;  /* 0x000070040e107981 */ /* 0x000ea2000c1e1b00 */
[----:B------:R-:W-:Y:S02]  /*39f0*/  DMUL R32, RZ, +INF ;  /* 0x7ff00000ff207828 */ /* 0x000fe40000000000 */
[----:B--2---:R-:W-:-:S07]  /*3a00*/  DADD R16, R16, 1 ;  /* 0x3ff0000010107429 */ /* 0x004fce0000000000 */
[----:B------:R0:W-:Y:S02]  /*3a10*/  STG.E.64 desc[UR4][R14.64+0x70], R16 ;  /* 0x000070100e007986 */ /* 0x0001e4000c101b04 */
[----:B0-----:R-:W-:-:S06]  /*3a20*/  CS2R R16, SR_CLOCKLO ;  /* 0x0000000000107805 */ /* 0x001fcc0000015000 */
[----:B------:R-:W-:-:S04]  /*3a30*/  IADD3 R7, P0, PT, R16, R5, RZ ;  /* 0x0000000510077210 */ /* 0x000fc80007f1e0ff */
[----:B------:R-:W-:Y:S01]  /*3a40*/  LOP3.LUT R7, R7, 0xaad26b49, RZ, 0x3c, !PT ;  /* 0xaad26b4907077812 */ /* 0x000fe200078e3cff */
[----:B------:R-:W-:-:S04]  /*3a50*/  IMAD.X R17, R17, 0x1, R4, P0 ;  /* 0x0000000111117824 */ /* 0x000fc800000e0604 */
[----:B------:R-:W-:Y:S01]  /*3a60*/  IMAD R18, R7, 0x4182bed5, RZ ;  /* 0x4182bed507127824 */ /* 0x000fe200078e02ff */
[----:B------:R-:W-:-:S03]  /*3a70*/  LOP3.LUT R17, R17, 0xf7dcefdd, RZ, 0x3c, !PT ;  /* 0xf7dcefdd11117812 */ /* 0x000fc600078e3cff */
[C---:B------:R-:W-:Y:S01]  /*3a80*/  VIADD R19, R18.reuse, 0x75bcd15 ;  /* 0x075bcd1512137836 */ /* 0x040fe20000000000 */
[C---:B------:R-:W-:Y:S01]  /*3a90*/  LOP3.LUT R20, R18.reuse, 0x159a55e5, RZ, 0x3c, !PT ;  /* 0x159a55e512147812 */ /* 0x040fe200078e3cff */
[----:B------:R-:W-:Y:S02]  /*3aa0*/  IMAD R7, R17, -0x658354e5, R18 ;  /* 0x9a7cab1b11077824 */ /* 0x000fe400078e0212 */
[----:B------:R-:W-:Y:S02]  /*3ab0*/  VIADD R21, R18, 0x583f19 ;  /* 0x00583f1912157836 */ /* 0x000fe40000000000 */
[----:B------:R-:W-:Y:S01]  /*3ac0*/  VIADD R7, R7, 0x64f0c9 ;  /* 0x0064f0c907077836 */ /* 0x000fe20000000000 */
[----:B------:R-:W-:Y:S01]  /*3ad0*/  CS2R R16, SR_CLOCKLO ;  /* 0x0000000000107805 */ /* 0x000fe20000015000 */
[----:B------:R0:W5:Y:S05]  /*3ae0*/  LDG.E.64 R30, desc[UR4][R14.64+0x18] ;  /* 0x000018040e1e7981 */ /* 0x00016a000c1e1b00 */
[----:B------:R-:W-:Y:S01]  /*3af0*/  IADD3 R16, P0, PT, R16, R5, RZ ;  /* 0x0000000510107210 */ /* 0x000fe20007f1e0ff */
[----:B------:R-:W-:Y:S01]  /*3b00*/  IMAD.SHL.U32 R24, R21, 0x10, RZ ;  /* 0x0000001015187824 */ /* 0x000fe200078e00ff */
[----:B------:R-:W-:Y:S01]  /*3b10*/  SHF.R.U32.HI R22, RZ, 0x2, R19 ;  /* 0x00000002ff167819 */ /* 0x000fe20000011613 */
[----:B------:R-:W-:Y:S01]  /*3b20*/  UMOV UR6, 0xf01b866e ;  /* 0xf01b866e00067882 */ /* 0x000fe20000000000 */
[----:B------:R-:W-:Y:S01]  /*3b30*/  LOP3.LUT R16, R16, 0xaad26b49, RZ, 0x3c, !PT ;  /* 0xaad26b4910107812 */ /* 0x000fe200078e3cff */
[----:B------:R-:W-:Y:S01]  /*3b40*/  IMAD.X R17, R17, 0x1, R4, P0 ;  /* 0x0000000111117824 */ /* 0x000fe200000e0604 */
[----:B------:R-:W-:Y:S01]  /*3b50*/  LOP3.LUT R22, R22, R19, RZ, 0x3c, !PT ;  /* 0x0000001316167212 */ /* 0x000fe200078e3cff */
[----:B------:R-:W-:Y:S01]  /*3b60*/  UMOV UR7, 0x401921f9 ;  /* 0x401921f900077882 */ /* 0x000fe20000000000 */
[----:B------:R-:W-:Y:S01]  /*3b70*/  SHF.R.U32.HI R25, RZ, 0x2, R20 ;  /* 0x00000002ff197819 */ /* 0x000fe20000011614 */
[----:B------:R-:W-:Y:S01]  /*3b80*/  IMAD R16, R16, 0x4182bed5, RZ ;  /* 0x4182bed510107824 */ /* 0x000fe200078e02ff */
[----:B------:R-:W-:Y:S01]  /*3b90*/  LOP3.LUT R17, R17, 0xf7dcefdd, RZ, 0x3c, !PT ;  /* 0xf7dcefdd11117812 */ /* 0x000fe200078e3cff */
[----:B------:R-:W-:Y:S01]  /*3ba0*/  IMAD.SHL.U32 R23, R22, 0x2, RZ ;  /* 0x0000000216177824 */ /* 0x000fe200078e00ff */
[----:B------:R-:W-:Y:S01]  /*3bb0*/  LOP3.LUT R25, R25, 0x159a55e5, R18, 0x96, !PT ;  /* 0x159a55e519197812 */ /* 0x000fe200078e9612 */
[C---:B------:R-:W-:Y:S01]  /*3bc0*/  VIADD R19, R16.reuse, 0x75bcd15 ;  /* 0x075bcd1510137836 */ /* 0x040fe20000000000 */
[C---:B------:R-:W-:Y:S01]  /*3bd0*/  LOP3.LUT R18, R16.reuse, 0x159a55e5, RZ, 0x3c, !PT ;  /* 0x159a55e510127812 */ /* 0x040fe200078e3cff */
[----:B------:R-:W-:Y:S01]  /*3be0*/  VIADD R20, R16, 0x583f19 ;  /* 0x00583f1910147836 */ /* 0x000fe20000000000 */
[----:B------:R-:W-:Y:S01]  /*3bf0*/  LOP3.LUT R23, R21, R24, R23, 0x96, !PT ;  /* 0x0000001815177212 */ /* 0x000fe200078e9617 */
[----:B------:R-:W-:Y:S01]  /*3c00*/  BSSY.RECONVERGENT B2, `(.L_x_72) ;  /* 0x0000043000027945 */ /* 0x000fe20003800200 */
[----:B------:R-:W-:-:S02]  /*3c10*/  SHF.R.U32.HI R24, RZ, 0x2, R19 ;  /* 0x00000002ff187819 */ /* 0x000fc40000011613 */
[----:B------:R-:W-:Y:S01]  /*3c20*/  LOP3.LUT R22, R23, R22, RZ, 0x3c, !PT ;  /* 0x0000001617167212 */ /* 0x000fe200078e3cff */
[----:B------:R-:W-:Y:S01]  /*3c30*/  IMAD.SHL.U32 R23, R20, 0x10, RZ ;  /* 0x0000001014177824 */ /* 0x000fe200078e00ff */
[----:B------:R-:W-:Y:S01]  /*3c40*/  LOP3.LUT R21, R24, R19, RZ, 0x3c, !PT ;  /* 0x0000001318157212 */ /* 0x000fe200078e3cff */
[----:B------:R-:W-:Y:S01]  /*3c50*/  IMAD.SHL.U32 R19, R25, 0x2, RZ ;  /* 0x0000000219137824 */ /* 0x000fe200078e00ff */
[----:B------:R-:W-:Y:S01]  /*3c60*/  SHF.R.U32.HI R27, RZ, 0x2, R18 ;  /* 0x00000002ff1b7819 */ /* 0x000fe20000011612 */
[----:B------:R-:W-:Y:S02]  /*3c70*/  IMAD.SHL.U32 R24, R22, 0x10, RZ ;  /* 0x0000001016187824 */ /* 0x000fe400078e00ff */
[----:B------:R-:W-:Y:S01]  /*3c80*/  IMAD.SHL.U32 R26, R21, 0x2, RZ ;  /* 0x00000002151a7824 */ /* 0x000fe200078e00ff */
[----:B------:R-:W-:Y:S02]  /*3c90*/  LOP3.LUT R27, R27, 0x159a55e5, R16, 0x96, !PT ;  /* 0x159a55e51b1b7812 */ /* 0x000fe400078e9610 */
[----:B------:R-:W-:Y:S01]  /*3ca0*/  LOP3.LUT R19, R25, R19, R24, 0x96, !PT ;  /* 0x0000001319137212 */ /* 0x000fe200078e9618 */
[----:B------:R-:W-:Y:S01]  /*3cb0*/  IMAD.MOV.U32 R24, RZ, RZ, 0x0 ;  /* 0x00000000ff187424 */ /* 0x000fe200078e00ff */
[----:B------:R-:W-:Y:S01]  /*3cc0*/  LOP3.LUT R26, R20, R23, R26, 0x96, !PT ;  /* 0x00000017141a7212 */ /* 0x000fe200078e961a */
[----:B------:R-:W-:Y:S01]  /*3cd0*/  IMAD.MOV.U32 R25, RZ, RZ, 0x3ca00000 ;  /* 0x3ca00000ff197424 */ /* 0x000fe200078e00ff */
[----:B------:R-:W-:-:S02]  /*3ce0*/  LOP3.LUT R18, R19, R22, RZ, 0x3c, !PT ;  /* 0x0000001613127212 */ /* 0x000fc400078e3cff */
[----:B------:R-:W-:Y:S01]  /*3cf0*/  LOP3.LUT R26, R26, R21, RZ, 0x3c, !PT ;  /* 0x000000151a1a7212 */ /* 0x000fe200078e3cff */
[----:B------:R-:W-:Y:S01]  /*3d00*/  IMAD.SHL.U32 R21, R27, 0x2, RZ ;  /* 0x000000021b157824 */ /* 0x000fe200078e00ff */
[----:B------:R-:W-:Y:S01]  /*3d10*/  IADD3 R19, PT, PT, R7, 0xb0f8a, R18 ;  /* 0x000b0f8a07137810 */ /* 0x000fe20007ffe012 */
[----:B------:R-:W-:Y:S02]  /*3d20*/  IMAD R18, R17, -0x658354e5, R16 ;  /* 0x9a7cab1b11127824 */ /* 0x000fe400078e0210 */
[----:B------:R-:W-:Y:S02]  /*3d30*/  IMAD.SHL.U32 R20, R26, 0x10, RZ ;  /* 0x000000101a147824 */ /* 0x000fe400078e00ff */
[----:B------:R-:W-:-:S03]  /*3d40*/  IMAD.WIDE.U32 R16, R19, 0x200000, RZ ;  /* 0x0020000013107825 */ /* 0x000fc600078e00ff */
[----:B------:R-:W-:Y:S02]  /*3d50*/  LOP3.LUT R27, R27, R21, R20, 0x96, !PT ;  /* 0x000000151b1b7212 */ /* 0x000fe400078e9614 */
[----:B------:R-:W-:Y:S01]  /*3d60*/  IADD3 R21, PT, PT, R7, 0x587c5, R22 ;  /* 0x000587c507157810 */ /* 0x000fe20007ffe016 */
[----:B------:R-:W-:Y:S01]  /*3d70*/  VIADD R7, R18, 0x64f0c9 ;  /* 0x0064f0c912077836 */ /* 0x000fe20000000000 */
[----:B------:R-:W-:Y:S02]  /*3d80*/  LOP3.LUT R18, R27, R26, RZ, 0x3c, !PT ;  /* 0x0000001a1b127212 */ /* 0x000fe400078e3cff */
[----:B------:R-:W-:Y:S01]  /*3d90*/  LOP3.LUT R20, R16, R21, RZ, 0x3c, !PT ;  /* 0x0000001510147212 */ /* 0x000fe200078e3cff */
[----:B------:R-:W-:Y:S01]  /*3da0*/  IMAD.MOV.U32 R21, RZ, RZ, R17 ;  /* 0x000000ffff157224 */ /* 0x000fe200078e0011 */
[C---:B------:R-:W-:Y:S02]  /*3db0*/  IADD3 R18, PT, PT, R7.reuse, 0xb0f8a, R18 ;  /* 0x000b0f8a07127810 */ /* 0x040fe40007ffe012 */
[----:B------:R-:W-:Y:S01]  /*3dc0*/  IADD3 R7, PT, PT, R7, 0x587c5, R26 ;  /* 0x000587c507077810 */ /* 0x000fe20007ffe01a */
[----:B------:R-:W1:Y:S02]  /*3dd0*/  I2F.F64.U64 R16, R20 ;  /* 0x0000001400107312 */ /* 0x000e640000301800 */
[----:B------:R-:W-:-:S04]  /*3de0*/  IMAD.WIDE.U32 R18, R18, 0x200000, RZ ;  /* 0x0020000012127825 */ /* 0x000fc800078e00ff */
[----:B------:R-:W-:Y:S01]  /*3df0*/  IMAD.MOV.U32 R23, RZ, RZ, R19 ;  /* 0x000000ffff177224 */ /* 0x000fe200078e0013 */
[----:B------:R-:W-:Y:S01]  /*3e00*/  LOP3.LUT R22, R18, R7, RZ, 0x3c, !PT ;  /* 0x0000000712167212 */ /* 0x000fe200078e3cff */
[----:B------:R-:W-:-:S03]  /*3e10*/  IMAD.MOV.U32 R7, RZ, RZ, 0x1 ;  /* 0x00000001ff077424 */ /* 0x000fc600078e00ff */
[----:B------:R-:W2:Y:S01]  /*3e20*/  I2F.F64.U64 R18, R22 ;  /* 0x0000001600127312 */ /* 0x000ea20000301800 */
[----:B-1----:R-:W-:-:S08]  /*3e30*/  DFMA R16, R16, R24, 5.5511151231257827021e-17 ;  /* 0x3c9000001010742b */ /* 0x002fd00000000018 */
[----:B------:R-:W-:Y:S01]  /*3e40*/  DMUL R36, R16, UR6 ;  /* 0x0000000610247c28 */ /* 0x000fe20008000000 */
[----:B------:R-:W-:Y:S01]  /*3e50*/  UMOV UR7, 0x400921f9 ;  /* 0x400921f900077882 */ /* 0x000fe20000000000 */
[----:B--2---:R-:W-:-:S06]  /*3e60*/  DFMA R18, R18, R24, 5.5511151231257827021e-17 ;  /* 0x3c9000001212742b */ /* 0x004fcc0000000018 */
[----:B------:R-:W-:Y:S02]  /*3e70*/  DSETP.NEU.AND P3, PT, R36, +INF , PT ;  /* 0x7ff000002400742a */ /* 0x000fe40003f6d000 */
[----:B------:R-:W-:-:S12]  /*3e80*/  DMUL R34, R18, UR6 ;  /* 0x0000000612227c28 */ /* 0x000fd80008000000 */
[----:B0-----:R-:W-:Y:S05]  /*3e90*/  @!P3 BRA `(.L_x_73) ;  /* 0x000000000064b947 */ /* 0x001fea0003800000 */
[----:B------:R-:W-:Y:S01]  /*3ea0*/  UMOV UR6, 0x6dc9c883 ;  /* 0x6dc9c88300067882 */ /* 0x000fe20000000000 */
[----:B------:R-:W-:Y:S01]  /*3eb0*/  UMOV UR7, 0x3fe45f30 ;  /* 0x3fe45f3000077882 */ /* 0x000fe20000000000 */
[C---:B------:R-:W-:Y:S01]  /*3ec0*/  DSETP.GE.AND P0, PT, R36.reuse, 2.14748364800000000000e+09, PT ;  /* 0x41e000002400742a */ /* 0x040fe20003f06000 */
[----:B------:R-:W-:Y:S01]  /*3ed0*/  BSSY.RECONVERGENT B3, `(.L_x_74) ;  /* 0x0000014000037945 */ /* 0x000fe20003800200 */
[----:B------:R-:W-:Y:S01]  /*3ee0*/  DMUL R16, R36, UR6 ;  /* 0x0000000624107c28 */ /* 0x000fe20008000000 */
[----:B------:R-:W-:Y:S01]  /*3ef0*/  UMOV UR6, 0x54442d18 ;  /* 0x54442d1800067882 */ /* 0x000fe20000000000 */
[----:B------:R-:W-:-:S04]  /*3f00*/  UMOV UR7, 0x3ff921fb ;  /* 0x3ff921fb00077882 */ /* 0x000fc80000000000 */
[----:B------:R-:W0:Y:S08]  /*3f10*/  F2I.F64 R7, R16 ;  /* 0x0000001000077311 */ /* 0x000e300000301100 */
[----:B0-----:R-:W0:Y:S02]  /*3f20*/  I2F.F64 R32, R7 ;  /* 0x0000000700207312 */ /* 0x001e240000201c00 */
[----:B0-----:R-:W-:Y:S01]  /*3f30*/  DFMA R18, R32, -UR6, R36 ;  /* 0x8000000620127c2b */ /* 0x001fe20008000024 */
[----:B------:R-:W-:Y:S01]  /*3f40*/  UMOV UR6, 0x33145c00 ;  /* 0x33145c0000067882 */ /* 0x000fe20000000000 */
[----:B------:R-:W-:-:S06]  /*3f50*/  UMOV UR7, 0x3c91a626 ;  /* 0x3c91a62600077882 */ /* 0x000fcc0000000000 */
[----:B------:R-:W-:Y:S01]  /*3f60*/  DFMA R18, R32, -UR6, R18 ;  /* 0x8000000620127c2b */ /* 0x000fe20008000012 */
[----:B------:R-:W-:Y:S01]  /*3f70*/  UMOV UR6, 0x252049c0 ;  /* 0x252049c000067882 */ /* 0x000fe20000000000 */
[----:B------:R-:W-:-:S06]  /*3f80*/  UMOV UR7, 0x397b839a ;  /* 0x397b839a00077882 */ /* 0x000fcc0000000000 */
[----:B------:R-:W-:Y:S01]  /*3f90*/  DFMA R32, R32, -UR6, R18 ;  /* 0x8000000620207c2b */ /* 0x000fe20008000012 */
[----:B------:R-:W-:Y:S10]  /*3fa0*/  @!P0 BRA `(.L_x_75) ;  /* 0x0000000000188947 */ /* 0x000ff40003800000 */
[----:B------:R-:W-:Y:S01]  /*3fb0*/  IMAD.MOV.U32 R40, RZ, RZ, R36 ;  /* 0x000000ffff287224 */ /* 0x000fe200078e0024 */
[----:B------:R-:W-:Y:S01]  /*3fc0*/  MOV R27, 0x3ff0 ;  /* 0x00003ff0001b7802 */ /* 0x000fe20000000f00 */
[----:B------:R-:W-:-:S07]  /*3fd0*/  IMAD.MOV.U32 R26, RZ, RZ, R37 ;  /* 0x000000ffff1a7224 */ /* 0x000fce00078e0025 */
[----:B-----5:R-:W-:Y:S05]  /*3fe0*/  CALL.REL.NOINC `($_Z17verlet_integratorP9Particles$__internal_trig_reduction_slowpathd) ;  /* 0x0000002c00787944 */ /* 0x020fea0003c00000 */
[----:B------:R-:W-:Y:S02]  /*3ff0*/  IMAD.MOV.U32 R32, RZ, RZ, R40 ;  /* 0x000000ffff207224 */ /* 0x000fe400078e0028 */
[----:B------:R-:W-:-:S07]  /*4000*/  IMAD.MOV.U32 R33, RZ, RZ, R41 ;  /* 0x000000ffff217224 */ /* 0x000fce00078e0029 */
.L_x_75:
[----:B------:R-:W-:Y:S05]  /*4010*/  BSYNC.RECONVERGENT B3 ;  /* 0x0000000000037941 */ /* 0x000fea0003800200 */
.L_x_74:
[----:B------:R-:W-:-:S07]  /*4020*/  VIADD R7, R7, 0x1 ;  /* 0x0000000107077836 */ /* 0x000fce0000000000 */
.L_x_73:
[----:B------:R-:W-:Y:S05]  /*4030*/  BSYNC.RECONVERGENT B2 ;  /* 0x0000000000027941 */ /* 0x000fea0003800200 */
.L_x_72:
[----:B------:R-:W0:Y:S01]  /*4040*/  LDCU.64 UR6, c[0x4][0x48] ;  /* 0x01000900ff0677ac */ /* 0x000e220008000a00 */
[----:B------:R-:W-:-:S05]  /*4050*/  IMAD.SHL.U32 R16, R7, 0x40, RZ ;  /* 0x0000004007107824 */ /* 0x000fca00078e00ff */
[----:B------:R-:W-:-:S04]  /*4060*/  LOP3.LUT R16, R16, 0x40, RZ, 0xc0, !PT ;  /* 0x0000004010107812 */ /* 0x000fc800078ec0ff */
[----:B0-----:R-:W-:-:S05]  /*4070*/  IADD3 R40, P0, PT, R16, UR6, RZ ;  /* 0x0000000610287c10 */ /* 0x001fca000ff1e0ff */
[----:B------:R-:W-:-:S05]  /*4080*/  IMAD.X R41, RZ, RZ, UR7, P0 ;  /* 0x00000007ff297e24 */ /* 0x000fca00080e06ff */
[----:B------:R-:W2:Y:S04]  /*4090*/  LDG.E.128.CONSTANT R16, desc[UR4][R40.64] ;  /* 0x0000000428107981 */ /* 0x000ea8000c1e9d00 */
[----:B------:R-:W3:Y:S04]  /*40a0*/  LDG.E.128.CONSTANT R20, desc[UR4][R40.64+0x10] ;  /* 0x0000100428147981 */ /* 0x000ee8000c1e9d00 */
[----:B------:R0:W4:Y:S01]  /*40b0*/  LDG.E.128.CONSTANT R24, desc[UR4][R40.64+0x20] ;  /* 0x0000200428187981 */ /* 0x000122000c1e9d00 */
[----:B------:R-:W-:Y:S01]  /*40c0*/  LOP3.LUT R38, R7, 0x1, RZ, 0xc0, !PT ;  /* 0x0000000107267812 */ /* 0x000fe200078ec0ff */
[----:B------:R-:W-:Y:S01]  /*40d0*/  IMAD.MOV.U32 R42, RZ, RZ, 0x20fd8164 ;  /* 0x20fd8164ff2a7424 */ /* 0x000fe200078e00ff */
[----:B------:R-:W-:Y:S01]  /*40e0*/  DSETP.NEU.AND P4, PT, R34, +INF , PT ;  /* 0x7ff000002200742a */ /* 0x000fe20003f8d000 */
[----:B------:R-:W-:Y:S01]  /*40f0*/  IMAD.MOV.U32 R43, RZ, RZ, 0x3da8ff83 ;  /* 0x3da8ff83ff2b7424 */ /* 0x000fe200078e00ff */
[----:B------:R-:W-:Y:S01]  /*4100*/  ISETP.NE.U32.AND P0, PT, R38, 0x1, PT ;  /* 0x000000012600780c */ /* 0x000fe20003f05070 */
[----:B------:R-:W-:Y:S01]  /*4110*/  DMUL R38, R32, R32 ;  /* 0x0000002020267228 */ /* 0x000fe20000000000 */
[----:B------:R-:W-:Y:S02]  /*4120*/  BSSY.RECONVERGENT B2, `(.L_x_76) ;  /* 0x0000028000027945 */ /* 0x000fe40003800200 */
[----:B------:R-:W-:Y:S01]  /*4130*/  FSEL R42, R42, -8.06006814911005101289e+34, !P0 ;  /* 0xf9785eba2a2a7808 */ /* 0x000fe20004000000 */
[----:B0-----:R-:W-:Y:S01]  /*4140*/  DMUL R40, RZ, +INF ;  /* 0x7ff00000ff287828 */ /* 0x001fe20000000000 */
[----:B------:R-:W-:-:S06]  /*4150*/  FSEL R43, -R43, 0.11223486810922622681, !P0 ;  /* 0x3de5db652b2b7808 */ /* 0x000fcc0004000100 */
[----:B--2---:R-:W-:-:S08]  /*4160*/  DFMA R16, R38, R42, R16 ;  /* 0x0000002a2610722b */ /* 0x004fd00000000010 */
[----:B------:R-:W-:-:S08]  /*4170*/  DFMA R16, R38, R16, R18 ;  /* 0x000000102610722b */ /* 0x000fd00000000012 */
[----:B---3--:R-:W-:-:S08]  /*4180*/  DFMA R16, R38, R16, R20 ;  /* 0x000000102610722b */ /* 0x008fd00000000014 */
[----:B------:R-:W-:-:S08]  /*4190*/  DFMA R16, R38, R16, R22 ;  /* 0x000000102610722b */ /* 0x000fd00000000016 */
[----:B----4-:R-:W-:-:S08]  /*41a0*/  DFMA R16, R38, R16, R24 ;  /* 0x000000102610722b */ /* 0x010fd00000000018 */
[----:B------:R-:W-:-:S08]  /*41b0*/  DFMA R16, R38, R16, R26 ;  /* 0x000000102610722b */ /* 0x000fd0000000001a */
[----:B------:R-:W-:Y:S02]  /*41c0*/  DFMA R32, R16, R32, R32 ;  /* 0x000000201020722b */ /* 0x000fe40000000020 */
[----:B------:R-:W-:-:S10]  /*41d0*/  DFMA R16, R38, R16, 1 ;  /* 0x3ff000002610742b */ /* 0x000fd40000000010 */
[----:B------:R-:W-:Y:S02]  /*41e0*/  FSEL R18, R16, R32, !P0 ;  /* 0x0000002010127208 */ /* 0x000fe40004000000 */
[----:B------:R-:W-:Y:S02]  /*41f0*/  FSEL R19, R17, R33, !P0 ;  /* 0x0000002111137208 */ /* 0x000fe40004000000 */
[----:B------:R-:W-:Y:S02]  /*4200*/  LOP3.LUT P0, RZ, R7, 0x2, RZ, 0xc0, !PT ;  /* 0x0000000207ff7812 */ /* 0x000fe4000780c0ff */
[----:B------:R-:W-:Y:S02]  /*4210*/  MOV R7, RZ ;  /* 0x000000ff00077202 */ /* 0x000fe40000000f00 */
[----:B------:R-:W-:-:S10]  /*4220*/  DADD R16, RZ, -R18 ;  /* 0x00000000ff107229 */ /* 0x000fd40000000812 */
[----:B------:R-:W-:Y:S02]  /*4230*/  FSEL R38, R18, R16, !P0 ;  /* 0x0000001012267208 */ /* 0x000fe40004000000 */
[----:B------:R-:W-:Y:S01]  /*4240*/  FSEL R39, R19, R17, !P0 ;  /* 0x0000001113277208 */ /* 0x000fe20004000000 */
[----:B------:R-:W-:Y:S06]  /*4250*/  @!P4 BRA `(.L_x_77) ;  /* 0x000000000050c947 */ /* 0x000fec0003800000 */
[----:B------:R-:W-:Y:S01]  /*4260*/  UMOV UR6, 0x6dc9c883 ;  /* 0x6dc9c88300067882 */ /* 0x000fe20000000000 */
[----:B------:R-:W-:Y:S01]  /*4270*/  UMOV UR7, 0x3fe45f30 ;  /* 0x3fe45f3000077882 */ /* 0x000fe20000000000 */
[C---:B------:R-:W-:Y:S02]  /*4280*/  DSETP.GE.AND P0, PT, R34.reuse, 2.14748364800000000000e+09, PT ;  /* 0x41e000002200742a */ /* 0x040fe40003f06000 */
        /* <DEDUP_REMOVED lines=17> */
.L_x_77:
[----:B------:R-:W-:Y:S05]  /*43a0*/  BSYNC.RECONVERGENT B2 ;  /* 0x0000000000027941 */ /* 0x000fea0003800200 */
.L_x_76:
[----:B------:R-:W0:Y:S01]  /*43b0*/  LDCU.64 UR6, c[0x4][0x48] ;  /* 0x01000900ff0677ac */ /* 0x000e220008000a00 */
[----:B------:R-:W-:Y:S01]  /*43c0*/  IMAD.SHL.U32 R16, R7, 0x40, RZ ;  /* 0x0000004007107824 */ /* 0x000fe200078e00ff */
[----:B------:R1:W5:Y:S04]  /*43d0*/  LDG.E.64 R32, desc[UR4][R14.64+0x20] ;  /* 0x000020040e207981 */ /* 0x000368000c1e1b00 */
[----:B------:R-:W-:-:S04]  /*43e0*/  LOP3.LUT R16, R16, 0x40, RZ, 0xc0, !PT ;  /* 0x0000004010107812 */ /* 0x000fc800078ec0ff */
[----:B0-----:R-:W-:-:S05]  /*43f0*/  IADD3 R46, P0, PT, R16, UR6, RZ ;  /* 0x00000006102e7c10 */ /* 0x001fca000ff1e0ff */
[----:B------:R-:W-:-:S05]  /*4400*/  IMAD.X R47, RZ, RZ, UR7, P0 ;  /* 0x00000007ff2f7e24 */ /* 0x000fca00080e06ff */
[----:B------:R-:W2:Y:S04]  /*4410*/  LDG.E.128.CONSTANT R16, desc[UR4][R46.64] ;  /* 0x000000042e107981 */ /* 0x000ea8000c1e9d00 */
[----:B------:R-:W3:Y:S04]  /*4420*/  LDG.E.128.CONSTANT R20, desc[UR4][R46.64+0x10] ;  /* 0x000010042e147981 */ /* 0x000ee8000c1e9d00 */
[----:B------:R-:W4:Y:S01]  /*4430*/  LDG.E.128.CONSTANT R24, desc[UR4][R46.64+0x20] ;  /* 0x000020042e187981 */ /* 0x000f22000c1e9d00 */
[----:B------:R-:W-:Y:S01]  /*4440*/  LOP3.LUT R42, R7, 0x1, RZ, 0xc0, !PT ;  /* 0x00000001072a7812 */ /* 0x000fe200078ec0ff */
[----:B------:R-:W-:-:S02]  /*4450*/  IMAD.MOV.U32 R44, RZ, RZ, 0x20fd8164 ;  /* 0x20fd8164ff2c7424 */ /* 0x000fc400078e00ff */
[----:B------:R-:W-:Y:S01]  /*4460*/  IMAD.MOV.U32 R45, RZ, RZ, 0x3da8ff83 ;  /* 0x3da8ff83ff2d7424 */ /* 0x000fe200078e00ff */
[----:B------:R-:W-:Y:S01]  /*4470*/  ISETP.NE.U32.AND P0, PT, R42, 0x1, PT ;  /* 0x000000012a00780c */ /* 0x000fe20003f05070 */
[----:B------:R-:W-:-:S03]  /*4480*/  DMUL R42, R40, R40 ;  /* 0x00000028282a7228 */ /* 0x000fc60000000000 */
[----:B------:R-:W-:Y:S02]  /*4490*/  FSEL R44, R44, -8.06006814911005101289e+34, !P0 ;  /* 0xf9785eba2c2c7808 */ /* 0x000fe40004000000 */
[----:B------:R-:W-:Y:S01]  /*44a0*/  FSEL R45, -R45, 0.11223486810922622681, !P0 ;  /* 0x3de5db652d2d7808 */ /* 0x000fe20004000100 */
[----:B------:R-:W-:Y:S01]  /*44b0*/  UMOV UR6, 0xceddb853 ;  /* 0xceddb85300067882 */ /* 0x000fe20000000000 */
[----:B------:R-:W-:Y:S01]  /*44c0*/  UMOV UR7, 0x3f783dde ;  /* 0x3f783dde00077882 */ /* 0x000fe20000000000 */
[----:B------:R-:W-:Y:S03]  /*44d0*/  BSSY.RECONVERGENT B2, `(.L_x_78) ;  /* 0x0000029000027945 */ /* 0x000fe60003800200 */
        /* <DEDUP_REMOVED lines=9> */
[----:B------:R-:W-:-:S06]  /*4570*/  FSEL R21, R17, R41, !P0 ;  /* 0x0000002911157208 */ /* 0x000fcc0004000000 */
[----:B------:R-:W-:Y:S01]  /*4580*/  DADD R16, RZ, -R20 ;  /* 0x00000000ff107229 */ /* 0x000fe20000000814 */
[----:B------:R-:W-:Y:S01]  /*4590*/  LOP3.LUT P0, RZ, R7, 0x2, RZ, 0xc0, !PT ;  /* 0x0000000207ff7812 */ /* 0x000fe2000780c0ff */
[----:B------:R-:W-:-:S08]  /*45a0*/  DMUL R18, R38, UR6 ;  /* 0x0000000626127c28 */ /* 0x000fd00008000000 */
[----:B------:R-:W-:Y:S02]  /*45b0*/  FSEL R38, R20, R16, !P0 ;  /* 0x0000001014267208 */ /* 0x000fe40004000000 */
[----:B------:R-:W-:-:S06]  /*45c0*/  FSEL R39, R21, R17, !P0 ;  /* 0x0000001115277208 */ /* 0x000fcc0004000000 */
[----:B-----5:R-:W-:-:S07]  /*45d0*/  DFMA R30, R38, R18, R30 ;  /* 0x00000012261e722b */ /* 0x020fce000000001e */
[----:B------:R1:W-:Y:S01]  /*45e0*/  STG.E.64 desc[UR4][R14.64+0x18], R30 ;  /* 0x0000181e0e007986 */ /* 0x0003e2000c101b04 */
[----:B------:R-:W-:Y:S01]  /*45f0*/  DMUL R40, RZ, +INF ;  /* 0x7ff00000ff287828 */ /* 0x000fe20000000000 */
[----:B------:R-:W-:Y:S01]  /*4600*/  IMAD.MOV.U32 R7, RZ, RZ, RZ ;  /* 0x000000ffff077224 */ /* 0x000fe200078e00ff */
[----:B------:R-:W-:Y:S09]  /*4610*/  @!P3 BRA `(.L_x_79) ;  /* 0x000000000050b947 */ /* 0x000ff20003800000 */
        /* <DEDUP_REMOVED lines=19> */
[----:B-1----:R-:W-:Y:S05]  /*4750*/  CALL.REL.NOINC `($_Z17verlet_integratorP9Particles$__internal_trig_reduction_slowpathd) ;  /* 0x00000024009c7944 */ /* 0x002fea0003c00000 */
.L_x_79:
[----:B------:R-:W-:Y:S05]  /*4760*/  BSYNC.RECONVERGENT B2 ;  /* 0x0000000000027941 */ /* 0x000fea0003800200 */
.L_x_78:
[----:B------:R-:W0:Y:S01]  /*4770*/  LDCU.64 UR6, c[0x4][0x48] ;  /* 0x01000900ff0677ac */ /* 0x000e220008000a00 */
[----:B------:R-:W-:Y:S01]  /*4780*/  IMAD.SHL.U32 R16, R7, 0x40, RZ ;  /* 0x0000004007107824 */ /* 0x000fe200078e00ff */
[----:B------:R2:W5:Y:S04]  /*4790*/  LDG.E.64 R36, desc[UR4][R14.64+0x28] ;  /* 0x000028040e247981 */ /* 0x000568000c1e1b00 */
[----:B------:R-:W-:-:S04]  /*47a0*/  LOP3.LUT R16, R16, 0x40, RZ, 0xc0, !PT ;  /* 0x0000004010107812 */ /* 0x000fc800078ec0ff */
[----:B0-----:R-:W-:-:S05]  /*47b0*/  IADD3 R46, P0, PT, R16, UR6, RZ ;  /* 0x00000006102e7c10 */ /* 0x001fca000ff1e0ff */
[----:B------:R-:W-:-:S05]  /*47c0*/  IMAD.X R47, RZ, RZ, UR7, P0 ;  /* 0x00000007ff2f7e24 */ /* 0x000fca00080e06ff */
[----:B------:R-:W3:Y:S04]  /*47d0*/  LDG.E.128.CONSTANT R16, desc[UR4][R46.64] ;  /* 0x000000042e107981 */ /* 0x000ee8000c1e9d00 */
[----:B------:R-:W4:Y:S04]  /*47e0*/  LDG.E.128.CONSTANT R20, desc[UR4][R46.64+0x10] ;  /* 0x000010042e147981 */ /* 0x000f28000c1e9d00 */
[----:B------:R-:W2:Y:S01]  /*47f0*/  LDG.E.128.CONSTANT R24, desc[UR4][R46.64+0x20] ;  /* 0x000020042e187981 */ /* 0x000ea2000c1e9d00 */
        /* <DEDUP_REMOVED lines=10> */
[----:B---3--:R-:W-:-:S08]  /*48a0*/  DFMA R16, R42, R44, R16 ;  /* 0x0000002c2a10722b */ /* 0x008fd00000000010 */
[----:B------:R-:W-:-:S08]  /*48b0*/  DFMA R16, R42, R16, R18 ;  /* 0x000000102a10722b */ /* 0x000fd00000000012 */
[----:B----4-:R-:W-:-:S08]  /*48c0*/  DFMA R16, R42, R16, R20 ;  /* 0x000000102a10722b */ /* 0x010fd00000000014 */
[----:B------:R-:W-:-:S08]  /*48d0*/  DFMA R16, R42, R16, R22 ;  /* 0x000000102a10722b */ /* 0x000fd00000000016 */
[----:B--2---:R-:W-:-:S08]  /*48e0*/  DFMA R16, R42, R16, R24 ;  /* 0x000000102a10722b */ /* 0x004fd00000000018 */
[----:B------:R-:W-:-:S08]  /*48f0*/  DFMA R16, R42, R16, R26 ;  /* 0x000000102a10722b */ /* 0x000fd0000000001a */
[----:B------:R-:W-:Y:S02]  /*4900*/  DFMA R40, R16, R40, R40 ;  /* 0x000000281028722b */ /* 0x000fe40000000028 */
[----:B------:R-:W-:-:S10]  /*4910*/  DFMA R16, R42, R16, 1 ;  /* 0x3ff000002a10742b */ /* 0x000fd40000000010 */
[----:B------:R-:W-:Y:S02]  /*4920*/  FSEL R18, R16, R40, !P0 ;  /* 0x0000002810127208 */ /* 0x000fe40004000000 */
[----:B------:R-:W-:-:S06]  /*4930*/  FSEL R19, R17, R41, !P0 ;  /* 0x0000002911137208 */ /* 0x000fcc0004000000 */
[----:B------:R-:W-:Y:S01]  /*4940*/  DADD R16, RZ, -R18 ;  /* 0x00000000ff107229 */ /* 0x000fe20000000812 */
[----:B------:R-:W-:-:S09]  /*4950*/  LOP3.LUT P0, RZ, R7, 0x2, RZ, 0xc0, !PT ;  /* 0x0000000207ff7812 */ /* 0x000fd2000780c0ff */
[----:B------:R-:W-:Y:S02]  /*4960*/  FSEL R16, R18, R16, !P0 ;  /* 0x0000001012107208 */ /* 0x000fe40004000000 */
[----:B------:R-:W-:-:S06]  /*4970*/  FSEL R17, R19, R17, !P0 ;  /* 0x0000001113117208 */ /* 0x000fcc0004000000 */
[----:B------:R-:W-:-:S08]  /*4980*/  DMUL R16, R16, UR6 ;  /* 0x0000000610107c28 */ /* 0x000fd00008000000 */
[----:B------:R-:W-:-:S07]  /*4990*/  DFMA R32, R38, R16, R32 ;  /* 0x000000102620722b */ /* 0x000fce0000000020 */
[----:B------:R0:W-:Y:S01]  /*49a0*/  STG.E.64 desc[UR4][R14.64+0x20], R32 ;  /* 0x000020200e007986 */ /* 0x0001e2000c101b04 */
[----:B------:R-:W-:Y:S01]  /*49b0*/  DMUL R38, RZ, +INF ;  /* 0x7ff00000ff267828 */ /* 0x000fe20000000000 */
[----:B------:R-:W-:Y:S01]  /*49c0*/  IMAD.MOV.U32 R7, RZ, RZ, 0x1 ;  /* 0x00000001ff077424 */ /* 0x000fe200078e00ff */
[----:B------:R-:W-:Y:S09]  /*49d0*/  @!P4 BRA `(.L_x_81) ;  /* 0x000000000064c947 */ /* 0x000ff20003800000 */
[----:B------:R-:W-:Y:S01]  /*49e0*/  UMOV UR6, 0x6dc9c883 ;  /* 0x6dc9c88300067882 */ /* 0x000fe20000000000 */
[----:B------:R-:W-:Y:S01]  /*49f0*/  UMOV UR7, 0x3fe45f30 ;  /* 0x3fe45f3000077882 */ /* 0x000fe20000000000 */
[C---:B------:R-:W-:Y:S01]  /*4a00*/  DSETP.GE.AND P0, PT, R34.reuse, 2.14748364800000000000e+09, PT ;  /* 0x41e000002200742a */ /* 0x040fe20003f06000 */
[----:B------:R-:W-:Y:S01]  /*4a10*/  BSSY.RECONVERGENT B3, `(.L_x_82) ;  /* 0x0000014000037945 */ /* 0x000fe20003800200 */
[----:B------:R-:W-:Y:S01]  /*4a20*/  DMUL R16, R34, UR6 ;  /* 0x0000000622107c28 */ /* 0x000fe20008000000 */
[----:B------:R-:W-:Y:S01]  /*4a30*/  UMOV UR6, 0x54442d18 ;  /* 0x54442d1800067882 */ /* 0x000fe20000000000 */
[----:B------:R-:W-:-:S04]  /*4a40*/  UMOV UR7, 0x3ff921fb ;  /* 0x3ff921fb00077882 */ /* 0x000fc80000000000 */
[----:B------:R-:W2:Y:S08]  /*4a50*/  F2I.F64 R7, R16 ;  /* 0x0000001000077311 */ /* 0x000eb00000301100 */
[----:B--2---:R-:W2:Y:S02]  /*4a60*/  I2F.F64 R38, R7 ;  /* 0x0000000700267312 */ /* 0x004ea40000201c00 */
[----:B--2---:R-:W-:Y:S01]  /*4a70*/  DFMA R18, R38, -UR6, R34 ;  /* 0x8000000626127c2b */ /* 0x004fe20008000022 */
        /* <DEDUP_REMOVED lines=10> */
[----:B01---5:R-:W-:Y:S05]  /*4b20*/  CALL.REL.NOINC `($_Z17verlet_integratorP9Particles$__internal_trig_reduction_slowpathd) ;  /* 0x0000002000a87944 */ /* 0x023fea0003c00000 */
[----:B------:R-:W-:Y:S02]  /*4b30*/  IMAD.MOV.U32 R38, RZ, RZ, R40 ;  /* 0x000000ffff267224 */ /* 0x000fe400078e0028 */
[----:B------:R-:W-:-:S07]  /*4b40*/  IMAD.MOV.U32 R39, RZ, RZ, R41 ;  /* 0x000000ffff277224 */ /* 0x000fce00078e0029 */
.L_x_83:
[----:B------:R-:W-:Y:S05]  /*4b50*/  BSYNC.RECONVERGENT B3 ;  /* 0x0000000000037941 */ /* 0x000fea0003800200 */
.L_x_82:
[----:B------:R-:W-:-:S07]  /*4b60*/  VIADD R7, R7, 0x1 ;  /* 0x0000000107077836 */ /* 0x000fce0000000000 */
.L_x_81:
[----:B------:R-:W-:Y:S05]  /*4b70*/  BSYNC.RECONVERGENT B2 ;  /* 0x0000000000027941 */ /* 0x000fea0003800200 */
.L_x_80:
[----:B------:R-:W2:Y:S01]  /*4b80*/  LDCU.64 UR6, c[0x4][0x48] ;  /* 0x01000900ff0677ac */ /* 0x000ea20008000a00 */
[----:B------:R-:W-:-:S05]  /*4b90*/  IMAD.SHL.U32 R16, R7, 0x40, RZ ;  /* 0x0000004007107824 */ /* 0x000fca00078e00ff */
[----:B------:R-:W-:-:S04]  /*4ba0*/  LOP3.LUT R16, R16, 0x40, RZ, 0xc0, !PT ;  /* 0x0000004010107812 */ /* 0x000fc800078ec0ff */
[----:B--2---:R-:W-:-:S05]  /*4bb0*/  IADD3 R40, P0, PT, R16, UR6, RZ ;  /* 0x0000000610287c10 */ /* 0x004fca000ff1e0ff */
[----:B------:R-:W-:-:S05]  /*4bc0*/  IMAD.X R41, RZ, RZ, UR7, P0 ;  /* 0x00000007ff297e24 */ /* 0x000fca00080e06ff */
[----:B------:R-:W2:Y:S04]  /*4bd0*/  LDG.E.128.CONSTANT R16, desc[UR4][R40.64] ;  /* 0x0000000428107981 */ /* 0x000ea8000c1e9d00 */
[----:B------:R-:W3:Y:S04]  /*4be0*/  LDG.E.128.CONSTANT R20, desc[UR4][R40.64+0x10] ;  /* 0x0000100428147981 */ /* 0x000ee8000c1e9d00 */
[----:B------:R-:W4:Y:S01]  /*4bf0*/  LDG.E.128.CONSTANT R24, desc[UR4][R40.64+0x20] ;  /* 0x0000200428187981 */ /* 0x000f22000c1e9d00 */
[----:B------:R-:W-:Y:S01]  /*4c00*/  LOP3.LUT R34, R7, 0x1, RZ, 0xc0, !PT ;  /* 0x0000000107227812 */ /* 0x000fe200078ec0ff */
[----:B------:R-:W-:Y:S01]  /*4c10*/  IMAD.MOV.U32 R42, RZ, RZ, 0x20fd8164 ;  /* 0x20fd8164ff2a7424 */ /* 0x000fe200078e00ff */
[----:B------:R-:W-:Y:S01]  /*4c20*/  UMOV UR6, 0x59f383c9 ;  /* 0x59f383c900067882 */ /* 0x000fe20000000000 */
[----:B------:R-:W-:Y:S01]  /*4c30*/  IMAD.MOV.U32 R43, RZ, RZ, 0x3da8ff83 ;  /* 0x3da8ff83ff2b7424 */ /* 0x000fe200078e00ff */
[----:B------:R-:W-:Y:S01]  /*4c40*/  ISETP.NE.U32.AND P0, PT, R34, 0x1, PT ;  /* 0x000000012200780c */ /* 0x000fe20003f05070 */
[----:B------:R-:W-:Y:S01]  /*4c50*/  DMUL R34, R38, R38 ;  /* 0x0000002626227228 */ /* 0x000fe20000000000 */
[----:B------:R-:W-:Y:S01]  /*4c60*/  UMOV UR7, 0x3f782c31 ;  /* 0x3f782c3100077882 */ /* 0x000fe20000000000 */
[----:B------:R-:W-:Y:S01]  /*4c70*/  BSSY.RECONVERGENT B2, `(.L_x_84) ;  /* 0x000001c000027945 */ /* 0x000fe20003800200 */
[----:B------:R-:W-:-:S02]  /*4c80*/  FSEL R42, R42, -8.06006814911005101289e+34, !P0 ;  /* 0xf9785eba2a2a7808 */ /* 0x000fc40004000000 */
[----:B------:R-:W-:-:S06]  /*4c90*/  FSEL R43, -R43, 0.11223486810922622681, !P0 ;  /* 0x3de5db652b2b7808 */ /* 0x000fcc0004000100 */
[----:B--2---:R-:W-:-:S08]  /*4ca0*/  DFMA R16, R34, R42, R16 ;  /* 0x0000002a2210722b */ /* 0x004fd00000000010 */
[----:B------:R-:W-:-:S08]  /*4cb0*/  DFMA R16, R34, R16, R18 ;  /* 0x000000102210722b */ /* 0x000fd00000000012 */
[----:B---3--:R-:W-:-:S08]  /*4cc0*/  DFMA R16, R34, R16, R20 ;  /* 0x000000102210722b */ /* 0x008fd00000000014 */
[----:B------:R-:W-:Y:S02]  /*4cd0*/  DFMA R16, R34, R16, R22 ;  /* 0x000000102210722b */ /* 0x000fe40000000016 */
[----:B-----5:R-:W-:Y:S01]  /*4ce0*/  DADD R22, R36, UR6 ;  /* 0x0000000624167e29 */ /* 0x020fe20008000000 */
[----:B------:R-:W-:Y:S01]  /*4cf0*/  UMOV UR6, 0xceddb853 ;  /* 0xceddb85300067882 */ /* 0x000fe20000000000 */
[----:B------:R-:W-:-:S04]  /*4d00*/  UMOV UR7, 0x3f783dde ;  /* 0x3f783dde00077882 */ /* 0x000fc80000000000 */
[----:B----4-:R-:W-:-:S08]  /*4d10*/  DFMA R16, R34, R16, R24 ;  /* 0x000000102210722b */ /* 0x010fd00000000018 */
[----:B------:R-:W-:-:S08]  /*4d20*/  DFMA R16, R34, R16, R26 ;  /* 0x000000102210722b */ /* 0x000fd0000000001a */
[----:B------:R-:W-:Y:S02]  /*4d30*/  DFMA R38, R16, R38, R38 ;  /* 0x000000261026722b */ /* 0x000fe40000000026 */
[----:B------:R-:W-:-:S10]  /*4d40*/  DFMA R16, R34, R16, 1 ;  /* 0x3ff000002210742b */ /* 0x000fd40000000010 */
[----:B------:R-:W-:Y:S02]  /*4d50*/  FSEL R18, R16, R38, !P0 ;  /* 0x0000002610127208 */ /* 0x000fe40004000000 */
[----:B------:R-:W-:Y:S02]  /*4d60*/  FSEL R19, R17, R39, !P0 ;  /* 0x0000002711137208 */ /* 0x000fe40004000000 */
[----:B------:R-:W-:Y:S01]  /*4d70*/  LOP3.LUT P0, RZ, R7, 0x2, RZ, 0xc0, !PT ;  /* 0x0000000207ff7812 */ /* 0x000fe2000780c0ff */
[----:B------:R-:W-:-:S03]  /*4d80*/  IMAD.MOV.U32 R7, RZ, RZ, 0x40000000 ;  /* 0x40000000ff077424 */ /* 0x000fc600078e00ff */
[----:B------:R-:W-:-:S10]  /*4d90*/  DADD R16, RZ, -R18 ;  /* 0x00000000ff107229 */ /* 0x000fd40000000812 */
[----:B------:R-:W-:Y:S02]  /*4da0*/  FSEL R16, R18, R16, !P0 ;  /* 0x0000001012107208 */ /* 0x000fe40004000000 */
[----:B------:R-:W-:Y:S01]  /*4db0*/  FSEL R17, R19, R17, !P0 ;  /* 0x0000001113117208 */ /* 0x000fe20004000000 */
[----:B------:R-:W-:-:S05]  /*4dc0*/  DADD R18, -RZ, |R30| ;  /* 0x00000000ff127229 */ /* 0x000fca000000051e */
[----:B------:R-:W-:-:S05]  /*4dd0*/  DFMA R22, R16, UR6, R22 ;  /* 0x0000000610167c2b */ /* 0x000fca0008000016 */
[----:B------:R-:W-:Y:S01]  /*4de0*/  IMAD.MOV.U32 R17, RZ, RZ, R18 ;  /* 0x000000ffff117224 */ /* 0x000fe200078e0012 */
[----:B------:R-:W-:Y:S01]  /*4df0*/  MOV R18, 0x4e30 ;  /* 0x00004e3000127802 */ /* 0x000fe20000000f00 */
[----:B------:R2:W-:Y:S01]  /*4e00*/  STG.E.64 desc[UR4][R14.64+0x28], R22 ;  /* 0x000028160e007986 */ /* 0x0005e2000c101b04 */
[----:B------:R-:W-:-:S07]  /*4e10*/  IMAD.MOV.U32 R16, RZ, RZ, R19 ;  /* 0x000000ffff107224 */ /* 0x000fce00078e0013 */
[----:B012---:R-:W-:Y:S05]  /*4e20*/  CALL.REL.NOINC `($_Z17verlet_integratorP9Particles$__internal_accurate_pow) ;  /* 0x0000001400207944 */ /* 0x007fea0003c00000 */
[----:B------:R-:W-:Y:S05]  /*4e30*/  BSYNC.RECONVERGENT B2 ;  /* 0x0000000000027941 */ /* 0x000fea0003800200 */
.L_x_84:
[C---:B------:R-:W-:Y:S01]  /*4e40*/  DADD R18, R30.reuse, 2 ;  /* 0x400000001e127429 */ /* 0x040fe20000000000 */
[----:B------:R-:W-:Y:S01]  /*4e50*/  BSSY.RECONVERGENT B2, `(.L_x_85) ;  /* 0x000000f000027945 */ /* 0x000fe20003800200 */
[----:B------:R-:W-:-:S06]  /*4e60*/  DSETP.NEU.AND P0, PT, R30, RZ, PT ;  /* 0x000000ff1e00722a */ /* 0x000fcc0003f0d000 */
[----:B------:R-:W-:Y:S02]  /*4e70*/  FSEL R24, R16, RZ, P0 ;  /* 0x000000ff10187208 */ /* 0x000fe40000000000 */
[----:B------:R-:W-:Y:S01]  /*4e80*/  LOP3.LUT R17, R19, 0x7ff00000, RZ, 0xc0, !PT ;  /* 0x7ff0000013117812 */ /* 0x000fe200078ec0ff */
[----:B------:R-:W-:Y:S01]  /*4e90*/  DADD R18, -RZ, |R32| ;  /* 0x00000000ff127229 */ /* 0x000fe20000000520 */
[----:B------:R-:W-:Y:S02]  /*4ea0*/  FSEL R25, R7, RZ, P0 ;  /* 0x000000ff07197208 */ /* 0x000fe40000000000 */
[----:B------:R-:W-:-:S07]  /*4eb0*/  ISETP.NE.AND P1, PT, R17, 0x7ff00000, PT ;  /* 0x7ff000001100780c */ /* 0x000fce0003f25270 */
[----:B------:R-:W-:-:S06]  /*4ec0*/  IMAD.MOV.U32 R17, RZ, RZ, R18 ;  /* 0x000000ffff117224 */ /* 0x000fcc00078e0012 */
[----:B------:R-:W-:Y:S05]  /*4ed0*/  @P1 BRA `(.L_x_86) ;  /* 0x0000000000181947 */ /* 0x000fea0003800000 */
[----:B------:R-:W-:-:S14]  /*4ee0*/  DSETP.NAN.AND P0, PT, R30, R30, PT ;  /* 0x0000001e1e00722a */ /* 0x000fdc0003f08000 */
[----:B------:R-:W-:Y:S01]  /*4ef0*/  @P0 DADD R24, R30, 2 ;  /* 0x400000001e180429 */ /* 0x000fe20000000000 */
[----:B------:R-:W-:Y:S10]  /*4f00*/  @P0 BRA `(.L_x_86) ;  /* 0x00000000000c0947 */ /* 0x000ff40003800000 */
[----:B------:R-:W-:-:S14]  /*4f10*/  DSETP.NEU.AND P0, PT, |R30|, +INF , PT ;  /* 0x7ff000001e00742a */ /* 0x000fdc0003f0d200 */
[----:B------:R-:W-:Y:S02]  /*4f20*/  @!P0 IMAD.MOV.U32 R24, RZ, RZ, 0x0 ;  /* 0x00000000ff188424 */ /* 0x000fe400078e00ff */
[----:B------:R-:W-:-:S07]  /*4f30*/  @!P0 IMAD.MOV.U32 R25, RZ, RZ, 0x7ff00000 ;  /* 0x7ff00000ff198424 */ /* 0x000fce00078e00ff */
.L_x_86:
[----:B------:R-:W-:Y:S05]  /*4f40*/  BSYNC.RECONVERGENT B2 ;  /* 0x0000000000027941 */ /* 0x000fea0003800200 */
.L_x_85:
[----:B------:R-:W-:Y:S01]  /*4f50*/  BSSY.RECONVERGENT B2, `(.L_x_87) ;  /* 0x0000005000027945 */ /* 0x000fe20003800200 */
[----:B------:R-:W-:Y:S01]  /*4f60*/  IMAD.MOV.U32 R16, RZ, RZ, R19 ;  /* 0x000000ffff107224 */ /* 0x000fe200078e0013 */
[----:B------:R-:W-:Y:S01]  /*4f70*/  MOV R18, 0x4fa0 ;  /* 0x00004fa000127802 */ /* 0x000fe20000000f00 */
[----:B------:R-:W-:-:S07]  /*4f80*/  IMAD.MOV.U32 R7, RZ, RZ, 0x40000000 ;  /* 0x40000000ff077424 */ /* 0x000fce00078e00ff */
[----:B------:R-:W-:Y:S05]  /*4f90*/  CALL.REL.NOINC `($_Z17verlet_integratorP9Particles$__internal_accurate_pow) ;  /* 0x0000001000c47944 */ /* 0x000fea0003c00000 */
[----:B------:R-:W-:Y:S05]  /*4fa0*/  BSYNC.RECONVERGENT B2 ;  /* 0x0000000000027941 */ /* 0x000fea0003800200 */
.L_x_87:
        /* <DEDUP_REMOVED lines=16> */
[----:B------:R-:W-:Y:S01]  /*50b0*/  @!P0 IMAD.MOV.U32 R16, RZ, RZ, 0x0 ;  /* 0x00000000ff108424 */ /* 0x000fe200078e00ff */
[----:B------:R-:W-:-:S07]  /*50c0*/  @!P0 MOV R17, 0x7ff00000 ;  /* 0x7ff0000000118802 */ /* 0x000fce0000000f00 */
.L_x_89:
[----:B------:R-:W-:Y:S05]  /*50d0*/  BSYNC.RECONVERGENT B2 ;  /* 0x0000000000027941 */ /* 0x000fea0003800200 */
.L_x_88:
[----:B------:R-:W-:Y:S01]  /*50e0*/  DADD R18, -RZ, |R22| ;  /* 0x00000000ff127229 */ /* 0x000fe20000000516 */
        /* <DEDUP_REMOVED lines=10> */
.L_x_90:
        /* <DEDUP_REMOVED lines=15> */
.L_x_92:
[----:B------:R-:W-:Y:S05]  /*5280*/  BSYNC.RECONVERGENT B2 ;  /* 0x0000000000027941 */ /* 0x000fea0003800200 */
.L_x_91:
[----:B------:R-:W-:Y:S01]  /*5290*/  FSEL R16, R16, RZ, P3 ;  /* 0x000000ff10107208 */ /* 0x000fe20001800000 */
[----:B------:R-:W-:Y:S01]  /*52a0*/  UMOV UR6, 0xfae2db4a ;  /* 0xfae2db4a00067882 */ /* 0x000fe20000000000 */
[----:B------:R-:W-:Y:S01]  /*52b0*/  FSEL R17, R17, 1.875, P3 ;  /* 0x3ff0000011117808 */ /* 0x000fe20001800000 */
[----:B------:R-:W-:-:S05]  /*52c0*/  UMOV UR7, 0x3ab5d18e ;  /* 0x3ab5d18e00077882 */ /* 0x000fca0000000000 */
[----:B------:R-:W-:-:S08]  /*52d0*/  DADD R24, R24, R16 ;  /* 0x0000000018187229 */ /* 0x000fd00000000010 */
[----:B------:R-:W-:-:S08]  /*52e0*/  DMUL R24, R24, UR6 ;  /* 0x0000000618187c28 */ /* 0x000fd00008000000 */
[----:B------:R-:W-:-:S11]  /*52f0*/  DFMA R26, R12, UR6, -R24 ;  /* 0x000000060c1a7c2b */ /* 0x000fd60008000818 */
.L_x_71:
[----:B------:R-:W-:Y:S05]  /*5300*/  BSYNC.RECONVERGENT B1 ;  /* 0x0000000000017941 */ /* 0x000fea0003800200 */
.L_x_69:
[----:B-----5:R-:W-:Y:S01]  /*5310*/  DADD R12, -RZ, |R30| ;  /* 0x00000000ff0c7229 */ /* 0x020fe2000000051e */
[----:B------:R-:W-:Y:S01]  /*5320*/  BSSY.RECONVERGENT B1, `(.L_x_93) ;  /* 0x0000006000017945 */ /* 0x000fe20003800200 */
[----:B------:R-:W-:Y:S01]  /*5330*/  IMAD.MOV.U32 R7, RZ, RZ, 0x40000000 ;  /* 0x40000000ff077424 */ /* 0x000fe200078e00ff */
[----:B------:R-:W-:-:S07]  /*5340*/  MOV R18, 0x5380 ;  /* 0x0000538000127802 */ /* 0x000fce0000000f00 */
[----:B------:R-:W-:Y:S02]  /*5350*/  IMAD.MOV.U32 R17, RZ, RZ, R12 ;  /* 0x000000ffff117224 */ /* 0x000fe400078e000c */
[----:B------:R-:W-:-:S07]  /*5360*/  IMAD.MOV.U32 R16, RZ, RZ, R13 ;  /* 0x000000ffff107224 */ /* 0x000fce00078e000d */
[----:B0-----:R-:W-:Y:S05]  /*5370*/  CALL.REL.NOINC `($_Z17verlet_integratorP9Particles$__internal_accurate_pow) ;  /* 0x0000000c00cc7944 */ /* 0x001fea0003c00000 */
[----:B------:R-:W-:Y:S05]  /*5380*/  BSYNC.RECONVERGENT B1 ;  /* 0x0000000000017941 */ /* 0x000fea0003800200 */
.L_x_93:
[----:B------:R-:W2:Y:S01]  /*5390*/  LDG.E.64 R22, desc[UR4][R14.64+0x20] ;  /* 0x000020040e167981 */ /* 0x000ea2000c1e1b00 */
[C---:B------:R-:W-:Y:S01]  /*53a0*/  DADD R12, R30.reuse, 2 ;  /* 0x400000001e0c7429 */ /* 0x040fe20000000000 */
[----:B------:R-:W-:Y:S01]  /*53b0*/  BSSY.RECONVERGENT B1, `(.L_x_94) ;  /* 0x0000010000017945 */ /* 0x000fe20003800200 */
[----:B------:R-:W-:-:S06]  /*53c0*/  DSETP.NEU.AND P0, PT, R30, RZ, PT ;  /* 0x000000ff1e00722a */ /* 0x000fcc0003f0d000 */
[----:B------:R-:W-:Y:S02]  /*53d0*/  FSEL R24, R16, RZ, P0 ;  /* 0x000000ff10187208 */ /* 0x000fe40000000000 */
[----:B------:R-:W-:Y:S02]  /*53e0*/  LOP3.LUT R17, R13, 0x7ff00000, RZ, 0xc0, !PT ;  /* 0x7ff000000d117812 */ /* 0x000fe400078ec0ff */
[----:B------:R-:W-:Y:S02]  /*53f0*/  FSEL R25, R7, RZ, P0 ;  /* 0x000000ff07197208 */ /* 0x000fe40000000000 */
[----:B------:R-:W-:Y:S01]  /*5400*/  ISETP.NE.AND P1, PT, R17, 0x7ff00000, PT ;  /* 0x7ff000001100780c */ /* 0x000fe20003f25270 */
[----:B--2---:R-:W-:-:S10]  /*5410*/  DADD R12, -RZ, |R22| ;  /* 0x00000000ff0c7229 */ /* 0x004fd40000000516 */
[----:B------:R-:W-:Y:S02]  /*5420*/  IMAD.MOV.U32 R17, RZ, RZ, R12 ;  /* 0x000000ffff117224 */ /* 0x000fe400078e000c */
[----:B------:R-:W-:Y:S01]  /*5430*/  IMAD.MOV.U32 R16, RZ, RZ, R13 ;  /* 0x000000ffff107224 */ /* 0x000fe200078e000d */
[----:B------:R-:W-:Y:S06]  /*5440*/  @P1 BRA `(.L_x_95) ;  /* 0x0000000000181947 */ /* 0x000fec0003800000 */
[----:B------:R-:W-:-:S14]  /*5450*/  DSETP.NAN.AND P0, PT, R30, R30, PT ;  /* 0x0000001e1e00722a */ /* 0x000fdc0003f08000 */
[----:B------:R-:W-:Y:S01]  /*5460*/  @P0 DADD R24, R30, 2 ;  /* 0x400000001e180429 */ /* 0x000fe20000000000 */
[----:B------:R-:W-:Y:S10]  /*5470*/  @P0 BRA `(.L_x_95) ;  /* 0x00000000000c0947 */ /* 0x000ff40003800000 */
[----:B------:R-:W-:-:S14]  /*5480*/  DSETP.NEU.AND P0, PT, |R30|, +INF , PT ;  /* 0x7ff000001e00742a */ /* 0x000fdc0003f0d200 */
[----:B------:R-:W-:Y:S02]  /*5490*/  @!P0 IMAD.MOV.U32 R24, RZ, RZ, 0x0 ;  /* 0x00000000ff188424 */ /* 0x000fe400078e00ff */
[----:B------:R-:W-:-:S07]  /*54a0*/  @!P0 IMAD.MOV.U32 R25, RZ, RZ, 0x7ff00000 ;  /* 0x7ff00000ff198424 */ /* 0x000fce00078e00ff */
.L_x_95:
[----:B------:R-:W-:Y:S05]  /*54b0*/  BSYNC.RECONVERGENT B1 ;  /* 0x0000000000017941 */ /* 0x000fea0003800200 */
.L_x_94:
[----:B------:R-:W-:Y:S01]  /*54c0*/  BSSY.RECONVERGENT B1, `(.L_x_96) ;  /* 0x0000004000017945 */ /* 0x000fe20003800200 */
[----:B------:R-:W-:Y:S01]  /*54d0*/  IMAD.MOV.U32 R7, RZ, RZ, 0x40000000 ;  /* 0x40000000ff077424 */ /* 0x000fe200078e00ff */
[----:B------:R-:W-:-:S07]  /*54e0*/  MOV R18, 0x5500 ;  /* 0x0000550000127802 */ /* 0x000fce0000000f00 */
[----:B------:R-:W-:Y:S05]  /*54f0*/  CALL.REL.NOINC `($_Z17verlet_integratorP9Particles$__internal_accurate_pow) ;  /* 0x0000000c006c7944 */ /* 0x000fea0003c00000 */
[----:B------:R-:W-:Y:S05]  /*5500*/  BSYNC.RECONVERGENT B1 ;  /* 0x0000000000017941 */ /* 0x000fea0003800200 */
.L_x_96:
[----:B------:R-:W2:Y:S01]  /*5510*/  LDG.E.64 R12, desc[UR4][R14.64+0x28] ;  /* 0x000028040e0c7981 */ /* 0x000ea2000c1e1b00 */
        /* <DEDUP_REMOVED lines=10> */
[----:B------:R-:W-:Y:S01]  /*55c0*/  FSEL R25, R25, 1.875, P4 ;  /* 0x3ff0000019197808 */ /* 0x000fe20002000000 */
[----:B--2---:R-:W-:-:S08]  /*55d0*/  DADD R18, -RZ, |R12| ;  /* 0x00000000ff127229 */ /* 0x004fd0000000050c */
[----:B------:R-:W-:Y:S05]  /*55e0*/  @P1 BRA `(.L_x_98) ;  /* 0x0000000000181947 */ /* 0x000fea0003800000 */
[----:B------:R-:W-:-:S14]  /*55f0*/  DSETP.NAN.AND P0, PT, R22, R22, PT ;  /* 0x000000161600722a */ /* 0x000fdc0003f08000 */
[----:B------:R-:W-:Y:S01]  /*5600*/  @P0 DADD R16, R22, 2 ;  /* 0x4000000016100429 */ /* 0x000fe20000000000 */
[----:B------:R-:W-:Y:S10]  /*5610*/  @P0 BRA `(.L_x_98) ;  /* 0x00000000000c0947 */ /* 0x000ff40003800000 */
[----:B------:R-:W-:-:S14]  /*5620*/  DSETP.NEU.AND P0, PT, |R22|, +INF , PT ;  /* 0x7ff000001600742a */ /* 0x000fdc0003f0d200 */
[----:B------:R-:W-:Y:S02]  /*5630*/  @!P0 IMAD.MOV.U32 R16, RZ, RZ, 0x0 ;  /* 0x00000000ff108424 */ /* 0x000fe400078e00ff */
[----:B------:R-:W-:-:S07]  /*5640*/  @!P0 IMAD.MOV.U32 R17, RZ, RZ, 0x7ff00000 ;  /* 0x7ff00000ff118424 */ /* 0x000fce00078e00ff */
.L_x_98:
[----:B------:R-:W-:Y:S05]  /*5650*/  BSYNC.RECONVERGENT B1 ;  /* 0x0000000000017941 */ /* 0x000fea0003800200 */
.L_x_97:
        /* <DEDUP_REMOVED lines=10> */
.L_x_99:
        /* <DEDUP_REMOVED lines=14> */
.L_x_101:
[----:B------:R-:W-:Y:S05]  /*57e0*/  BSYNC.RECONVERGENT B1 ;  /* 0x0000000000017941 */ /* 0x000fea0003800200 */
.L_x_100:
[----:B------:R-:W2:Y:S04]  /*57f0*/  LDG.E.64 R16, desc[UR4][R14.64+0x10] ;  /* 0x000010040e107981 */ /* 0x000ea8000c1e1b00 */
[----:B------:R-:W3:Y:S04]  /*5800*/  LDG.E.64 R18, desc[UR4][R14.64+0x60] ;  /* 0x000060040e127981 */ /* 0x000ee8000c1e1b00 */
[----:B------:R-:W4:Y:S04]  /*5810*/  LDG.E.64 R20, desc[UR4][R14.64+0x48] ;  /* 0x000048040e147981 */ /* 0x000f28000c1e1b00 */
[----:B------:R-:W5:Y:S01]  /*5820*/  LDG.E R7, desc[UR4][R14.64+0x68] ;  /* 0x000068040e077981 */ /* 0x000f62000c1e1900 */
[----:B------:R-:W-:Y:S01]  /*5830*/  DSETP.NEU.AND P0, PT, R12, 1, PT ;  /* 0x3ff000000c00742a */ /* 0x000fe20003f0d000 */
[----:B------:R-:W-:Y:S01]  /*5840*/  UMOV UR6, 0xfae2db4a ;  /* 0xfae2db4a00067882 */ /* 0x000fe20000000000 */
[----:B------:R-:W-:-:S04]  /*5850*/  UMOV UR7, 0x3ab5d18e ;  /* 0x3ab5d18e00077882 */ /* 0x000fc80000000000 */
[----:B------:R-:W-:Y:S02]  /*5860*/  FSEL R32, R32, RZ, P0 ;  /* 0x000000ff20207208 */ /* 0x000fe40000000000 */
[----:B------:R-:W-:Y:S02]  /*5870*/  FSEL R33, R33, 1.875, P0 ;  /* 0x3ff0000021217808 */ /* 0x000fe40000000000 */
[C---:B------:R-:W-:Y:S01]  /*5880*/  ISETP.GE.U32.AND P0, PT, R0.reuse, 0xf423f, PT ;  /* 0x000f423f0000780c */ /* 0x040fe20003f06070 */
[----:B------:R-:W-:-:S03]  /*5890*/  VIADD R0, R0, 0x1 ;  /* 0x0000000100007836 */ /* 0x000fc60000000000 */
[----:B------:R-:W-:-:S08]  /*58a0*/  DADD R24, R24, R32 ;  /* 0x0000000018187229 */ /* 0x000fd00000000020 */
[----:B------:R-:W-:Y:S01]  /*58b0*/  DMUL R24, R24, UR6 ;  /* 0x0000000618187c28 */ /* 0x000fe20008000000 */
[----:B------:R-:W-:Y:S01]  /*58c0*/  UMOV UR6, 0x7c8c3829 ;  /* 0x7c8c382900067882 */ /* 0x000fe20000000000 */
[----:B------:R-:W-:-:S06]  /*58d0*/  UMOV UR7, 0x39bc0a57 ;  /* 0x39bc0a5700077882 */ /* 0x000fcc0000000000 */
[----:B--2---:R-:W-:Y:S01]  /*58e0*/  DFMA R24, R16, UR6, R24 ;  /* 0x0000000610187c2b */ /* 0x004fe20008000018 */
[----:B------:R-:W-:Y:S01]  /*58f0*/  UMOV UR6, 0x9999999a ;  /* 0x9999999a00067882 */ /* 0x000fe20000000000 */
[----:B------:R-:W-:Y:S01]  /*5900*/  UMOV UR7, 0x3fb99999 ;  /* 0x3fb9999900077882 */ /* 0x000fe20000000000 */
[----:B---3--:R-:W-:-:S05]  /*5910*/  DADD R18, R18, R26 ;  /* 0x0000000012127229 */ /* 0x008fca000000001a */
[----:B------:R-:W-:Y:S02]  /*5920*/  DADD R24, R10, R24 ;  /* 0x000000000a187229 */ /* 0x000fe40000000018 */
[----:B----4-:R-:W-:Y:S01]  /*5930*/  DADD R20, R20, UR6 ;  /* 0x0000000614147e29 */ /* 0x010fe20008000000 */
[----:B------:R1:W-:Y:S01]  /*5940*/  STG.E.64 desc[UR4][R14.64+0x60], R18 ;  /* 0x000060120e007986 */ /* 0x0003e2000c101b04 */
[----:B-----5:R-:W-:-:S03]  /*5950*/  ISETP.EQ.AND P1, PT, R7, RZ, PT ;  /* 0x000000ff0700720c */ /* 0x020fc60003f22270 */
[----:B------:R1:W-:Y:S04]  /*5960*/  STG.E.64 desc[UR4][R14.64+0x58], R24 ;  /* 0x000058180e007986 */ /* 0x0003e8000c101b04 */
[----:B------:R1:W-:Y:S06]  /*5970*/  STG.E.64 desc[UR4][R14.64+0x48], R20 ;  /* 0x000048140e007986 */ /* 0x0003ec000c101b04 */
[----:B------:R-:W-:Y:S05]  /*5980*/  @!P0 BRA P1, `(.L_x_102) ;  /* 0xffffffa8009c8947 */ /* 0x000fea000083ffff */
.L_x_1:
[----:B------:R-:W-:Y:S05]  /*5990*/  BSYNC.RECONVERGENT B0 ;  /* 0x0000000000007941 */ /* 0x000fea0003800200 */
.L_x_0:
[----:B------:R-:W-:Y:S05]  /*59a0*/  @!P2 BRA `(.L_x_103) ;  /* 0xffffffa400c8a947 */ /* 0x000fea000383ffff */
[----:B------:R-:W-:Y:S05]  /*59b0*/  EXIT ;  /* 0x000000000000794d */ /* 0x000fea0003800000 */
        .weak           $__internal_0_$__cuda_sm20_div_rn_f64_full
        .type           $__internal_0_$__cuda_sm20_div_rn_f64_full,@function
        .size           $__internal_0_$__cuda_sm20_div_rn_f64_full,($__internal_1_$__cuda_sm20_dsqrt_rn_f64_mediumpath_v1 - $__internal_0_$__cuda_sm20_div_rn_f64_full)
$__internal_0_$__cuda_sm20_div_rn_f64_full:
[----:B------:R-:W-:Y:S01]  /*59c0*/  IMAD.MOV.U32 R49, RZ, RZ, R7 ;  /* 0x000000ffff317224 */ /* 0x000fe200078e0007 */
[C---:B------:R-:W-:Y:S01]  /*59d0*/  FSETP.GEU.AND P0, PT, |R18|.reuse, 1.469367938527859385e-39, PT ;  /* 0x001000001200780b */ /* 0x040fe20003f0e200 */
[----:B------:R-:W-:Y:S01]  /*59e0*/  IMAD.MOV.U32 R45, RZ, RZ, R18 ;  /* 0x000000ffff2d7224 */ /* 0x000fe200078e0012 */
[C---:B------:R-:W-:Y:S01]  /*59f0*/  LOP3.LUT R7, R18.reuse, 0x800fffff, RZ, 0xc0, !PT ;  /* 0x800fffff12077812 */ /* 0x040fe200078ec0ff */
[--C-:B------:R-:W-:Y:S01]  /*5a00*/  IMAD.MOV.U32 R44, RZ, RZ, R19.reuse ;  /* 0x000000ffff2c7224 */ /* 0x100fe200078e0013 */
[----:B------:R-:W-:Y:S01]  /*5a10*/  FSETP.GEU.AND P5, PT, |R49|, 1.469367938527859385e-39, PT ;  /* 0x001000003100780b */ /* 0x000fe20003fae200 */
[----:B------:R-:W-:Y:S01]  /*5a20*/  IMAD.MOV.U32 R48, RZ, RZ, R16 ;  /* 0x000000ffff307224 */ /* 0x000fe200078e0010 */
[----:B------:R-:W-:Y:S01]  /*5a30*/  LOP3.LUT R47, R7, 0x3ff00000, RZ, 0xfc, !PT ;  /* 0x3ff00000072f7812 */ /* 0x000fe200078efcff */
[----:B------:R-:W-:Y:S01]  /*5a40*/  IMAD.MOV.U32 R46, RZ, RZ, R19 ;  /* 0x000000ffff2e7224 */ /* 0x000fe200078e0013 */
[----:B------:R-:W-:Y:S01]  /*5a50*/  LOP3.LUT R16, R49, 0x7ff00000, RZ, 0xc0, !PT ;  /* 0x7ff0000031107812 */ /* 0x000fe200078ec0ff */
[----:B------:R-:W-:Y:S01]  /*5a60*/  IMAD.MOV.U32 R52, RZ, RZ, R48 ;  /* 0x000000ffff347224 */ /* 0x000fe200078e0030 */
[----:B------:R-:W-:Y:S01]  /*5a70*/  LOP3.LUT R18, R18, 0x7ff00000, RZ, 0xc0, !PT ;  /* 0x7ff0000012127812 */ /* 0x000fe200078ec0ff */
[----:B------:R-:W-:Y:S02]  /*5a80*/  BSSY.RECONVERGENT B2, `(.L_x_104) ;  /* 0x0000054000027945 */ /* 0x000fe40003800200 */
[----:B------:R-:W-:Y:S01]  /*5a90*/  @!P0 DMUL R46, R44, 8.98846567431157953865e+307 ;  /* 0x7fe000002c2e8828 */ /* 0x000fe20000000000 */
[----:B------:R-:W-:-:S03]  /*5aa0*/  ISETP.GE.U32.AND P4, PT, R16, R18, PT ;  /* 0x000000121000720c */ /* 0x000fc60003f86070 */
[----:B------:R-:W-:Y:S01]  /*5ab0*/  @!P5 LOP3.LUT R7, R45, 0x7ff00000, RZ, 0xc0, !PT ;  /* 0x7ff000002d07d812 */ /* 0x000fe200078ec0ff */
[----:B------:R-:W-:Y:S01]  /*5ac0*/  @!P5 IMAD.MOV.U32 R50, RZ, RZ, RZ ;  /* 0x000000ffff32d224 */ /* 0x000fe200078e00ff */
[----:B------:R-:W0:Y:S02]  /*5ad0*/  MUFU.RCP64H R21, R47 ;  /* 0x0000002f00157308 */ /* 0x000e240000001800 */
[----:B------:R-:W-:Y:S01]  /*5ae0*/  @!P5 ISETP.GE.U32.AND P6, PT, R16, R7, PT ;  /* 0x000000071000d20c */ /* 0x000fe20003fc6070 */
[----:B------:R-:W-:Y:S01]  /*5af0*/  IMAD.MOV.U32 R7, RZ, RZ, 0x1ca00000 ;  /* 0x1ca00000ff077424 */ /* 0x000fe200078e00ff */
[----:B------:R-:W-:-:S04]  /*5b00*/  @!P0 LOP3.LUT R18, R47, 0x7ff00000, RZ, 0xc0, !PT ;  /* 0x7ff000002f128812 */ /* 0x000fc800078ec0ff */
[C---:B------:R-:W-:Y:S02]  /*5b10*/  @!P5 SEL R19, R7.reuse, 0x63400000, !P6 ;  /* 0x634000000713d807 */ /* 0x040fe40007000000 */
[----:B------:R-:W-:Y:S02]  /*5b20*/  SEL R20, R7, 0x63400000, !P4 ;  /* 0x6340000007147807 */ /* 0x000fe40006000000 */
[--C-:B------:R-:W-:Y:S02]  /*5b30*/  @!P5 LOP3.LUT R19, R19, 0x80000000, R49.reuse, 0xf8, !PT ;  /* 0x800000001313d812 */ /* 0x100fe400078ef831 */
[----:B------:R-:W-:Y:S01]  /*5b40*/  LOP3.LUT R53, R20, 0x800fffff, R49, 0xf8, !PT ;  /* 0x800fffff14357812 */ /* 0x000fe200078ef831 */
[----:B------:R-:W-:Y:S01]  /*5b50*/  IMAD.MOV.U32 R20, RZ, RZ, 0x1 ;  /* 0x00000001ff147424 */ /* 0x000fe200078e00ff */
[----:B------:R-:W-:Y:S01]  /*5b60*/  @!P5 LOP3.LUT R51, R19, 0x100000, RZ, 0xfc, !PT ;  /* 0x001000001333d812 */ /* 0x000fe200078efcff */
[----:B------:R-:W-:-:S05]  /*5b70*/  IMAD.MOV.U32 R19, RZ, RZ, R16 ;  /* 0x000000ffff137224 */ /* 0x000fca00078e0010 */
[----:B------:R-:W-:Y:S02]  /*5b80*/  @!P5 DFMA R52, R52, 2, -R50 ;  /* 0x400000003434d82b */ /* 0x000fe40000000832 */
[----:B0-----:R-:W-:-:S08]  /*5b90*/  DFMA R50, R20, -R46, 1 ;  /* 0x3ff000001432742b */ /* 0x001fd0000000082e */
[----:B------:R-:W-:Y:S01]  /*5ba0*/  DFMA R50, R50, R50, R50 ;  /* 0x000000323232722b */ /* 0x000fe20000000032 */
[----:B------:R-:W-:-:S07]  /*5bb0*/  @!P5 LOP3.LUT R19, R53, 0x7ff00000, RZ, 0xc0, !PT ;  /* 0x7ff000003513d812 */ /* 0x000fce00078ec0ff */
[----:B------:R-:W-:-:S08]  /*5bc0*/  DFMA R20, R20, R50, R20 ;  /* 0x000000321414722b */ /* 0x000fd00000000014 */
[----:B------:R-:W-:-:S08]  /*5bd0*/  DFMA R54, R20, -R46, 1 ;  /* 0x3ff000001436742b */ /* 0x000fd0000000082e */
[----:B------:R-:W-:-:S08]  /*5be0*/  DFMA R54, R20, R54, R20 ;  /* 0x000000361436722b */ /* 0x000fd00000000014 */
[----:B------:R-:W-:-:S08]  /*5bf0*/  DMUL R20, R54, R52 ;  /* 0x0000003436147228 */ /* 0x000fd00000000000 */
[----:B------:R-:W-:-:S08]  /*5c00*/  DFMA R50, R20, -R46, R52 ;  /* 0x8000002e1432722b */ /* 0x000fd00000000034 */
[----:B------:R-:W-:Y:S01]  /*5c10*/  DFMA R50, R54, R50, R20 ;  /* 0x000000323632722b */ /* 0x000fe20000000014 */
[----:B------:R-:W-:-:S05]  /*5c20*/  VIADD R20, R19, 0xffffffff ;  /* 0xffffffff13147836 */ /* 0x000fca0000000000 */
[----:B------:R-:W-:Y:S02]  /*5c30*/  ISETP.GT.U32.AND P0, PT, R20, 0x7feffffe, PT ;  /* 0x7feffffe1400780c */ /* 0x000fe40003f04070 */
[----:B------:R-:W-:-:S04]  /*5c40*/  IADD3 R20, PT, PT, R18, -0x1, RZ ;  /* 0xffffffff12147810 */ /* 0x000fc80007ffe0ff */
[----:B------:R-:W-:-:S13]  /*5c50*/  ISETP.GT.U32.OR P0, PT, R20, 0x7feffffe, P0 ;  /* 0x7feffffe1400780c */ /* 0x000fda0000704470 */
[----:B------:R-:W-:Y:S05]  /*5c60*/  @P0 BRA `(.L_x_105) ;  /* 0x0000000000740947 */ /* 0x000fea0003800000 */
[----:B------:R-:W-:Y:S01]  /*5c70*/  LOP3.LUT R18, R45, 0x7ff00000, RZ, 0xc0, !PT ;  /* 0x7ff000002d127812 */ /* 0x000fe200078ec0ff */
[----:B------:R-:W-:-:S03]  /*5c80*/  IMAD.MOV.U32 R48, RZ, RZ, RZ ;  /* 0x000000ffff307224 */ /* 0x000fc600078e00ff */
[CC--:B------:R-:W-:Y:S02]  /*5c90*/  VIADDMNMX R19, R16.reuse, -R18.reuse, 0xb9600000, !PT ;  /* 0xb960000010137446 */ /* 0x0c0fe40007800912 */
[----:B------:R-:W-:Y:S02]  /*5ca0*/  ISETP.GE.U32.AND P0, PT, R16, R18, PT ;  /* 0x000000121000720c */ /* 0x000fe40003f06070 */
[----:B------:R-:W-:Y:S02]  /*5cb0*/  VIMNMX R19, PT, PT, R19, 0x46a00000, PT ;  /* 0x46a0000013137848 */ /* 0x000fe40003fe0100 */
[----:B------:R-:W-:-:S05]  /*5cc0*/  SEL R7, R7, 0x63400000, !P0 ;  /* 0x6340000007077807 */ /* 0x000fca0004000000 */
[----:B------:R-:W-:-:S04]  /*5cd0*/  IMAD.IADD R19, R19, 0x1, -R7 ;  /* 0x0000000113137824 */ /* 0x000fc800078e0a07 */
[----:B------:R-:W-:-:S06]  /*5ce0*/  VIADD R49, R19, 0x7fe00000 ;  /* 0x7fe0000013317836 */ /* 0x000fcc0000000000 */
[----:B------:R-:W-:-:S10]  /*5cf0*/  DMUL R20, R50, R48 ;  /* 0x0000003032147228 */ /* 0x000fd40000000000 */
[----:B------:R-:W-:-:S13]  /*5d00*/  FSETP.GTU.AND P0, PT, |R21|, 1.469367938527859385e-39, PT ;  /* 0x001000001500780b */ /* 0x000fda0003f0c200 */
[----:B------:R-:W-:Y:S05]  /*5d10*/  @P0 BRA `(.L_x_106) ;  /* 0x0000000000a80947 */ /* 0x000fea0003800000 */
[----:B------:R-:W-:Y:S01]  /*5d20*/  DFMA R46, R50, -R46, R52 ;  /* 0x8000002e322e722b */ /* 0x000fe20000000034 */
[----:B------:R-:W-:-:S09]  /*5d30*/  IMAD.MOV.U32 R48, RZ, RZ, RZ ;  /* 0x000000ffff307224 */ /* 0x000fd200078e00ff */
[C---:B------:R-:W-:Y:S02]  /*5d40*/  FSETP.NEU.AND P0, PT, R47.reuse, RZ, PT ;  /* 0x000000ff2f00720b */ /* 0x040fe40003f0d000 */
[----:B------:R-:W-:-:S04]  /*5d50*/  LOP3.LUT R7, R47, 0x80000000, R45, 0x48, !PT ;  /* 0x800000002f077812 */ /* 0x000fc800078e482d */
[----:B------:R-:W-:-:S07]  /*5d60*/  LOP3.LUT R49, R7, R49, RZ, 0xfc, !PT ;  /* 0x0000003107317212 */ /* 0x000fce00078efcff */
[----:B------:R-:W-:Y:S05]  /*5d70*/  @!P0 BRA `(.L_x_106) ;  /* 0x0000000000908947 */ /* 0x000fea0003800000 */
[----:B------:R-:W-:Y:S01]  /*5d80*/  IMAD.MOV R45, RZ, RZ, -R19 ;  /* 0x000000ffff2d7224 */ /* 0x000fe200078e0a13 */
[----:B------:R-:W-:Y:S01]  /*5d90*/  IADD3 R19, PT, PT, -R19, -0x43300000, RZ ;  /* 0xbcd0000013137810 */ /* 0x000fe20007ffe1ff */
[----:B------:R-:W-:-:S06]  /*5da0*/  IMAD.MOV.U32 R44, RZ, RZ, RZ ;  /* 0x000000ffff2c7224 */ /* 0x000fcc00078e00ff */
[----:B------:R-:W-:Y:S02]  /*5db0*/  DFMA R44, R20, -R44, R50 ;  /* 0x8000002c142c722b */ /* 0x000fe40000000032 */
[----:B------:R-:W-:-:S08]  /*5dc0*/  DMUL.RP R50, R50, R48 ;  /* 0x0000003032327228 */ /* 0x000fd00000008000 */
[----:B------:R-:W-:Y:S02]  /*5dd0*/  FSETP.NEU.AND P0, PT, |R45|, R19, PT ;  /* 0x000000132d00720b */ /* 0x000fe40003f0d200 */
[----:B------:R-:W-:Y:S02]  /*5de0*/  LOP3.LUT R16, R51, R7, RZ, 0x3c, !PT ;  /* 0x0000000733107212 */ /* 0x000fe400078e3cff */
[----:B------:R-:W-:Y:S02]  /*5df0*/  FSEL R7, R50, R20, !P0 ;  /* 0x0000001432077208 */ /* 0x000fe40004000000 */
[----:B------:R-:W-:-:S03]  /*5e00*/  FSEL R16, R16, R21, !P0 ;  /* 0x0000001510107208 */ /* 0x000fc60004000000 */
[----:B------:R-:W-:Y:S02]  /*5e10*/  IMAD.MOV.U32 R20, RZ, RZ, R7 ;  /* 0x000000ffff147224 */ /* 0x000fe400078e0007 */
[----:B------:R-:W-:Y:S01]  /*5e20*/  IMAD.MOV.U32 R21, RZ, RZ, R16 ;  /* 0x000000ffff157224 */ /* 0x000fe200078e0010 */
[----:B------:R-:W-:Y:S06]  /*5e30*/  BRA `(.L_x_106) ;  /* 0x0000000000607947 */ /* 0x000fec0003800000 */
.L_x_105:
[----:B------:R-:W-:-:S14]  /*5e40*/  DSETP.NAN.AND P0, PT, R48, R48, PT ;  /* 0x000000303000722a */ /* 0x000fdc0003f08000 */
[----:B------:R-:W-:Y:S05]  /*5e50*/  @P0 BRA `(.L_x_107) ;  /* 0x00000000004c0947 */ /* 0x000fea0003800000 */
[----:B------:R-:W-:-:S14]  /*5e60*/  DSETP.NAN.AND P0, PT, R44, R44, PT ;  /* 0x0000002c2c00722a */ /* 0x000fdc0003f08000 */
[----:B------:R-:W-:Y:S05]  /*5e70*/  @P0 BRA `(.L_x_108) ;  /* 0x0000000000340947 */ /* 0x000fea0003800000 */
[----:B------:R-:W-:Y:S01]  /*5e80*/  ISETP.NE.AND P0, PT, R19, R18, PT ;  /* 0x000000121300720c */ /* 0x000fe20003f05270 */
[----:B------:R-:W-:Y:S02]  /*5e90*/  IMAD.MOV.U32 R20, RZ, RZ, 0x0 ;  /* 0x00000000ff147424 */ /* 0x000fe400078e00ff */
[----:B------:R-:W-:-:S10]  /*5ea0*/  IMAD.MOV.U32 R21, RZ, RZ, -0x80000 ;  /* 0xfff80000ff157424 */ /* 0x000fd400078e00ff */
[----:B------:R-:W-:Y:S05]  /*5eb0*/  @!P0 BRA `(.L_x_106) ;  /* 0x0000000000408947 */ /* 0x000fea0003800000 */
[----:B------:R-:W-:Y:S02]  /*5ec0*/  ISETP.NE.AND P0, PT, R19, 0x7ff00000, PT ;  /* 0x7ff000001300780c */ /* 0x000fe40003f05270 */
[----:B------:R-:W-:Y:S02]  /*5ed0*/  LOP3.LUT R7, R49, 0x80000000, R45, 0x48, !PT ;  /* 0x8000000031077812 */ /* 0x000fe400078e482d */
[----:B------:R-:W-:-:S13]  /*5ee0*/  ISETP.EQ.OR P0, PT, R18, RZ, !P0 ;  /* 0x000000ff1200720c */ /* 0x000fda0004702670 */
[----:B------:R-:W-:Y:S01]  /*5ef0*/  @P0 LOP3.LUT R16, R7, 0x7ff00000, RZ, 0xfc, !PT ;  /* 0x7ff0000007100812 */ /* 0x000fe200078efcff */
[----:B------:R-:W-:Y:S02]  /*5f00*/  @!P0 IMAD.MOV.U32 R20, RZ, RZ, RZ ;  /* 0x000000ffff148224 */ /* 0x000fe400078e00ff */
[----:B------:R-:W-:Y:S02]  /*5f10*/  @!P0 IMAD.MOV.U32 R21, RZ, RZ, R7 ;  /* 0x000000ffff158224 */ /* 0x000fe400078e0007 */
[----:B------:R-:W-:Y:S02]  /*5f20*/  @P0 IMAD.MOV.U32 R20, RZ, RZ, RZ ;  /* 0x000000ffff140224 */ /* 0x000fe400078e00ff */
[----:B------:R-:W-:Y:S01]  /*5f30*/  @P0 IMAD.MOV.U32 R21, RZ, RZ, R16 ;  /* 0x000000ffff150224 */ /* 0x000fe200078e0010 */
[----:B------:R-:W-:Y:S06]  /*5f40*/  BRA `(.L_x_106) ;  /* 0x00000000001c7947 */ /* 0x000fec0003800000 */
.L_x_108:
[----:B------:R-:W-:Y:S01]  /*5f50*/  LOP3.LUT R7, R45, 0x80000, RZ, 0xfc, !PT ;  /* 0x000800002d077812 */ /* 0x000fe200078efcff */
[----:B------:R-:W-:-:S04]  /*5f60*/  IMAD.MOV.U32 R20, RZ, RZ, R44 ;  /* 0x000000ffff147224 */ /* 0x000fc800078e002c */
[----:B------:R-:W-:Y:S01]  /*5f70*/  IMAD.MOV.U32 R21, RZ, RZ, R7 ;  /* 0x000000ffff157224 */ /* 0x000fe200078e0007 */
[----:B------:R-:W-:Y:S06]  /*5f80*/  BRA `(.L_x_106) ;  /* 0x00000000000c7947 */ /* 0x000fec0003800000 */
.L_x_107:
[----:B------:R-:W-:Y:S01]  /*5f90*/  LOP3.LUT R7, R49, 0x80000, RZ, 0xfc, !PT ;  /* 0x0008000031077812 */ /* 0x000fe200078efcff */
[----:B------:R-:W-:-:S04]  /*5fa0*/  IMAD.MOV.U32 R20, RZ, RZ, R48 ;  /* 0x000000ffff147224 */ /* 0x000fc800078e0030 */
[----:B------:R-:W-:-:S07]  /*5fb0*/  IMAD.MOV.U32 R21, RZ, RZ, R7 ;  /* 0x000000ffff157224 */ /* 0x000fce00078e0007 */
.L_x_106:
[----:B------:R-:W-:Y:S05]  /*5fc0*/  BSYNC.RECONVERGENT B2 ;  /* 0x0000000000027941 */ /* 0x000fea0003800200 */
.L_x_104:
[----:B------:R-:W-:Y:S02]  /*5fd0*/  IMAD.MOV.U32 R18, RZ, RZ, R17 ;  /* 0x000000ffff127224 */ /* 0x000fe400078e0011 */
[----:B------:R-:W-:Y:S02]  /*5fe0*/  IMAD.MOV.U32 R19, RZ, RZ, 0x0 ;  /* 0x00000000ff137424 */ /* 0x000fe400078e00ff */
[----:B------:R-:W-:Y:S02]  /*5ff0*/  IMAD.MOV.U32 R16, RZ, RZ, R20 ;  /* 0x000000ffff107224 */ /* 0x000fe400078e0014 */
[----:B------:R-:W-:Y:S01]  /*6000*/  IMAD.MOV.U32 R7, RZ, RZ, R21 ;  /* 0x000000ffff077224 */ /* 0x000fe200078e0015 */
[----:B------:R-:W-:Y:S06]  /*6010*/  RET.REL.NODEC R18 `(_Z17verlet_integratorP9Particles) ;  /* 0xffffff9c12f87950 */ /* 0x000fec0003c3ffff */
        .weak           $__internal_1_$__cuda_sm20_dsqrt_rn_f64_mediumpath_v1
        .type           $__internal_1_$__cuda_sm20_dsqrt_rn_f64_mediumpath_v1,@function
        .size           $__internal_1_$__cuda_sm20_dsqrt_rn_f64_mediumpath_v1,($_Z17verlet_integratorP9Particles$__internal_accurate_pow - $__internal_1_$__cuda_sm20_dsqrt_rn_f64_mediumpath_v1)
$__internal_1_$__cuda_sm20_dsqrt_rn_f64_mediumpath_v1:
[----:B------:R-:W-:Y:S01]  /*6020*/  ISETP.GE.U32.AND P1, PT, R16, -0x3400000, PT ;  /* 0xfcc000001000780c */ /* 0x000fe20003f26070 */
[----:B------:R-:W-:Y:S01]  /*6030*/  BSSY.RECONVERGENT B3, `(.L_x_109) ;  /* 0x0000025000037945 */ /* 0x000fe20003800200 */
[----:B------:R-:W-:Y:S02]  /*6040*/  IMAD.MOV.U32 R16, RZ, RZ, R18 ;  /* 0x000000ffff107224 */ /* 0x000fe400078e0012 */
[----:B------:R-:W-:-:S09]  /*6050*/  IMAD.MOV.U32 R17, RZ, RZ, R19 ;  /* 0x000000ffff117224 */ /* 0x000fd200078e0013 */
[----:B------:R-:W-:Y:S05]  /*6060*/  @!P1 BRA `(.L_x_110) ;  /* 0x0000000000209947 */ /* 0x000fea0003800000 */
[----:B------:R-:W-:-:S10]  /*6070*/  DFMA.RM R18, R38, R36, R20 ;  /* 0x000000242612722b */ /* 0x000fd40000004014 */
[----:B------:R-:W-:-:S05]  /*6080*/  IADD3 R20, P1, PT, R18, 0x1, RZ ;  /* 0x0000000112147810 */ /* 0x000fca0007f3e0ff */
[----:B------:R-:W-:-:S06]  /*6090*/  IMAD.X R21, RZ, RZ, R19, P1 ;  /* 0x000000ffff157224 */ /* 0x000fcc00008e0613 */
[----:B------:R-:W-:-:S08]  /*60a0*/  DFMA.RP R16, -R18, R20, R16 ;  /* 0x000000141210722b */ /* 0x000fd00000008110 */
[----:B------:R-:W-:-:S06]  /*60b0*/  DSETP.GT.AND P1, PT, R16, RZ, PT ;  /* 0x000000ff1000722a */ /* 0x000fcc0003f24000 */
[----:B------:R-:W-:Y:S02]  /*60c0*/  FSEL R18, R20, R18, P1 ;  /* 0x0000001214127208 */ /* 0x000fe40000800000 */
[----:B------:R-:W-:Y:S01]  /*60d0*/  FSEL R19, R21, R19, P1 ;  /* 0x0000001315137208 */ /* 0x000fe20000800000 */
[----:B------:R-:W-:Y:S06]  /*60e0*/  BRA `(.L_x_111) ;  /* 0x0000000000647947 */ /* 0x000fec0003800000 */
.L_x_110:
[----:B------:R-:W-:-:S14]  /*60f0*/  DSETP.NE.AND P1, PT, R16, RZ, PT ;  /* 0x000000ff1000722a */ /* 0x000fdc0003f25000 */
[----:B------:R-:W-:Y:S05]  /*6100*/  @!P1 BRA `(.L_x_112) ;  /* 0x0000000000589947 */ /* 0x000fea0003800000 */
[----:B------:R-:W-:-:S13]  /*6110*/  ISETP.GE.AND P1, PT, R17, RZ, PT ;  /* 0x000000ff1100720c */ /* 0x000fda0003f26270 */
[----:B------:R-:W-:Y:S02]  /*6120*/  @!P1 IMAD.MOV.U32 R18, RZ, RZ, 0x0 ;  /* 0x00000000ff129424 */ /* 0x000fe400078e00ff */
[----:B------:R-:W-:Y:S01]  /*6130*/  @!P1 IMAD.MOV.U32 R19, RZ, RZ, -0x80000 ;  /* 0xfff80000ff139424 */ /* 0x000fe200078e00ff */
[----:B------:R-:W-:Y:S06]  /*6140*/  @!P1 BRA `(.L_x_111) ;  /* 0x00000000004c9947 */ /* 0x000fec0003800000 */
[----:B------:R-:W-:-:S13]  /*6150*/  ISETP.GT.AND P1, PT, R17, 0x7fefffff, PT ;  /* 0x7fefffff1100780c */ /* 0x000fda0003f24270 */
[----:B------:R-:W-:Y:S05]  /*6160*/  @P1 BRA `(.L_x_112) ;  /* 0x0000000000401947 */ /* 0x000fea0003800000 */
[----:B------:R-:W-:Y:S01]  /*6170*/  DMUL R16, R16, 8.11296384146066816958e+31 ;  /* 0x4690000010107828 */ /* 0x000fe20000000000 */
[----:B------:R-:W-:Y:S02]  /*6180*/  IMAD.MOV.U32 R18, RZ, RZ, RZ ;  /* 0x000000ffff127224 */ /* 0x000fe400078e00ff */
[----:B------:R-:W-:Y:S02]  /*6190*/  IMAD.MOV.U32 R36, RZ, RZ, 0x0 ;  /* 0x00000000ff247424 */ /* 0x000fe400078e00ff */
[----:B------:R-:W-:Y:S01]  /*61a0*/  IMAD.MOV.U32 R37, RZ, RZ, 0x3fd80000 ;  /* 0x3fd80000ff257424 */ /* 0x000fe200078e00ff */
[----:B------:R-:W0:Y:S02]  /*61b0*/  MUFU.RSQ64H R19, R17 ;  /* 0x0000001100137308 */ /* 0x000e240000001c00 */
[----:B0-----:R-:W-:-:S08]  /*61c0*/  DMUL R20, R18, R18 ;  /* 0x0000001212147228 */ /* 0x001fd00000000000 */
[----:B------:R-:W-:-:S08]  /*61d0*/  DFMA R20, R16, -R20, 1 ;  /* 0x3ff000001014742b */ /* 0x000fd00000000814 */
[----:B------:R-:W-:Y:S02]  /*61e0*/  DFMA R36, R20, R36, 0.5 ;  /* 0x3fe000001424742b */ /* 0x000fe40000000024 */
[----:B------:R-:W-:-:S08]  /*61f0*/  DMUL R20, R18, R20 ;  /* 0x0000001412147228 */ /* 0x000fd00000000000 */
[----:B------:R-:W-:-:S08]  /*6200*/  DFMA R20, R36, R20, R18 ;  /* 0x000000142414722b */ /* 0x000fd00000000012 */
[----:B------:R-:W-:Y:S02]  /*6210*/  DMUL R18, R16, R20 ;  /* 0x0000001410127228 */ /* 0x000fe40000000000 */
[----:B------:R-:W-:-:S06]  /*6220*/  VIADD R21, R21, 0xfff00000 ;  /* 0xfff0000015157836 */ /* 0x000fcc0000000000 */
[----:B------:R-:W-:-:S08]  /*6230*/  DFMA R36, R18, -R18, R16 ;  /* 0x800000121224722b */ /* 0x000fd00000000010 */
[----:B------:R-:W-:-:S10]  /*6240*/  DFMA R18, R20, R36, R18 ;  /* 0x000000241412722b */ /* 0x000fd40000000012 */
[----:B------:R-:W-:Y:S01]  /*6250*/  VIADD R19, R19, 0xfcb00000 ;  /* 0xfcb0000013137836 */ /* 0x000fe20000000000 */
[----:B------:R-:W-:Y:S06]  /*6260*/  BRA `(.L_x_111) ;  /* 0x0000000000047947 */ /* 0x000fec0003800000 */
.L_x_112:
[----:B------:R-:W-:-:S11]  /*6270*/  DADD R18, R16, R16 ;  /* 0x0000000010127229 */ /* 0x000fd60000000010 */
.L_x_111:
[----:B------:R-:W-:Y:S05]  /*6280*/  BSYNC.RECONVERGENT B3 ;  /* 0x0000000000037941 */ /* 0x000fea0003800200 */
.L_x_109:
[----:B------:R-:W-:-:S04]  /*6290*/  MOV R11, 0x0 ;  /* 0x00000000000b7802 */ /* 0x000fc80000000f00 */
[----:B------:R-:W-:Y:S05]  /*62a0*/  RET.REL.NODEC R10 `(_Z17verlet_integratorP9Particles) ;  /* 0xffffff9c0a547950 */ /* 0x000fea0003c3ffff */
        .type           $_Z17verlet_integratorP9Particles$__internal_accurate_pow,@function
        .size           $_Z17verlet_integratorP9Particles$__internal_accurate_pow,($_Z17verlet_integratorP9Particles$__internal_trig_reduction_slowpathd - $_Z17verlet_integratorP9Particles$__internal_accurate_pow)
$_Z17verlet_integratorP9Particles$__internal_accurate_pow:
[----:B------:R-:W-:Y:S01]  /*62b0*/  ISETP.GT.U32.AND P0, PT, R16, 0xfffff, PT ;  /* 0x000fffff1000780c */ /* 0x000fe20003f04070 */
[----:B------:R-:W-:Y:S01]  /*62c0*/  IMAD.MOV.U32 R20, RZ, RZ, R17 ;  /* 0x000000ffff147224 */ /* 0x000fe200078e0011 */
[----:B------:R-:W-:Y:S01]  /*62d0*/  UMOV UR6, 0x7d2cafe2 ;  /* 0x7d2cafe200067882 */ /* 0x000fe20000000000 */
[--C-:B------:R-:W-:Y:S01]  /*62e0*/  IMAD.MOV.U32 R21, RZ, RZ, R16.reuse ;  /* 0x000000ffff157224 */ /* 0x100fe200078e0010 */
[----:B------:R-:W-:Y:S01]  /*62f0*/  UMOV UR7, 0x3eb0f5ff ;  /* 0x3eb0f5ff00077882 */ /* 0x000fe20000000000 */
[--C-:B------:R-:W-:Y:S01]  /*6300*/  IMAD.MOV.U32 R19, RZ, RZ, R16.reuse ;  /* 0x000000ffff137224 */ /* 0x100fe200078e0010 */
[----:B------:R-:W-:Y:S01]  /*6310*/  SHF.R.U32.HI R16, RZ, 0x14, R16 ;  /* 0x00000014ff107819 */ /* 0x000fe20000011610 */
[----:B------:R-:W-:Y:S01]  /*6320*/  IMAD.MOV.U32 R42, RZ, RZ, RZ ;  /* 0x000000ffff2a7224 */ /* 0x000fe200078e00ff */
[----:B------:R-:W-:Y:S01]  /*6330*/  UMOV UR8, 0x3b39803f ;  /* 0x3b39803f00087882 */ /* 0x000fe20000000000 */
[----:B------:R-:W-:-:S04]  /*6340*/  UMOV UR9, 0x3c7abc9e ;  /* 0x3c7abc9e00097882 */ /* 0x000fc80000000000 */
[----:B------:R-:W-:-:S10]  /*6350*/  @!P0 DMUL R20, R20, 1.80143985094819840000e+16 ;  /* 0x4350000014148828 */ /* 0x000fd40000000000 */
[----:B------:R-:W-:Y:S01]  /*6360*/  @!P0 IMAD.MOV.U32 R19, RZ, RZ, R21 ;  /* 0x000000ffff138224 */ /* 0x000fe200078e0015 */
[----:B------:R-:W-:Y:S01]  /*6370*/  @!P0 LEA.HI R16, R21, 0xffffffca, RZ, 0xc ;  /* 0xffffffca15108811 */ /* 0x000fe200078f60ff */
[----:B------:R-:W-:-:S03]  /*6380*/  @!P0 IMAD.MOV.U32 R17, RZ, RZ, R20 ;  /* 0x000000ffff118224 */ /* 0x000fc600078e0014 */
[----:B------:R-:W-:Y:S01]  /*6390*/  LOP3.LUT R19, R19, 0x800fffff, RZ, 0xc0, !PT ;  /* 0x800fffff13137812 */ /* 0x000fe200078ec0ff */
[----:B------:R-:W-:-:S03]  /*63a0*/  IMAD.MOV.U32 R48, RZ, RZ, R17 ;  /* 0x000000ffff307224 */ /* 0x000fc600078e0011 */
[----:B------:R-:W-:-:S04]  /*63b0*/  LOP3.LUT R19, R19, 0x3ff00000, RZ, 0xfc, !PT ;  /* 0x3ff0000013137812 */ /* 0x000fc800078efcff */
[----:B------:R-:W-:Y:S01]  /*63c0*/  ISETP.GE.U32.AND P4, PT, R19, 0x3ff6a09f, PT ;  /* 0x3ff6a09f1300780c */ /* 0x000fe20003f86070 */
[----:B------:R-:W-:-:S12]  /*63d0*/  IMAD.MOV.U32 R49, RZ, RZ, R19 ;  /* 0x000000ffff317224 */ /* 0x000fd800078e0013 */
[----:B------:R-:W-:-:S04]  /*63e0*/  @P4 VIADD R17, R49, 0xfff00000 ;  /* 0xfff0000031114836 */ /* 0x000fc80000000000 */
[----:B------:R-:W-:Y:S02]  /*63f0*/  @P4 IMAD.MOV.U32 R49, RZ, RZ, R17 ;  /* 0x000000ffff314224 */ /* 0x000fe400078e0011 */
[C---:B------:R-:W-:Y:S02]  /*6400*/  VIADD R17, R16.reuse, 0xfffffc01 ;  /* 0xfffffc0110117836 */ /* 0x040fe40000000000 */
[----:B------:R-:W-:Y:S02]  /*6410*/  @P4 VIADD R17, R16, 0xfffffc02 ;  /* 0xfffffc0210114836 */ /* 0x000fe40000000000 */
[C---:B------:R-:W-:Y:S02]  /*6420*/  DADD R44, R48.reuse, 1 ;  /* 0x3ff00000302c7429 */ /* 0x040fe40000000000 */
[----:B------:R-:W-:Y:S01]  /*6430*/  DADD R48, R48, -1 ;  /* 0xbff0000030307429 */ /* 0x000fe20000000000 */
[----:B------:R-:W-:Y:S01]  /*6440*/  LOP3.LUT R16, R17, 0x80000000, RZ, 0x3c, !PT ;  /* 0x8000000011107812 */ /* 0x000fe200078e3cff */
[----:B------:R-:W-:-:S02]  /*6450*/  IMAD.MOV.U32 R17, RZ, RZ, 0x43300000 ;  /* 0x43300000ff117424 */ /* 0x000fc400078e00ff */
[----:B------:R-:W0:Y:S02]  /*6460*/  MUFU.RCP64H R43, R45 ;  /* 0x0000002d002b7308 */ /* 0x000e240000001800 */
[----:B0-----:R-:W-:-:S08]  /*6470*/  DFMA R44, -R44, R42, 1 ;  /* 0x3ff000002c2c742b */ /* 0x001fd0000000012a */
[----:B------:R-:W-:-:S08]  /*6480*/  DFMA R44, R44, R44, R44 ;  /* 0x0000002c2c2c722b */ /* 0x000fd0000000002c */
[----:B------:R-:W-:Y:S01]  /*6490*/  DFMA R44, R42, R44, R42 ;  /* 0x0000002c2a2c722b */ /* 0x000fe2000000002a */
[----:B------:R-:W-:Y:S02]  /*64a0*/  IMAD.MOV.U32 R42, RZ, RZ, 0x41ad3b5a ;  /* 0x41ad3b5aff2a7424 */ /* 0x000fe400078e00ff */
[----:B------:R-:W-:-:S05]  /*64b0*/  IMAD.MOV.U32 R43, RZ, RZ, 0x3ed0f5d2 ;  /* 0x3ed0f5d2ff2b7424 */ /* 0x000fca00078e00ff */
[----:B------:R-:W-:-:S08]  /*64c0*/  DMUL R52, R48, R44 ;  /* 0x0000002c30347228 */ /* 0x000fd00000000000 */
[----:B------:R-:W-:-:S08]  /*64d0*/  DFMA R52, R48, R44, R52 ;  /* 0x0000002c3034722b */ /* 0x000fd00000000034 */
[----:B------:R-:W-:-:S08]  /*64e0*/  DMUL R54, R52, R52 ;  /* 0x0000003434367228 */ /* 0x000fd00000000000 */
[----:B------:R-:W-:Y:S01]  /*64f0*/  DFMA R42, R54, UR6, R42 ;  /* 0x00000006362a7c2b */ /* 0x000fe2000800002a */
[----:B------:R-:W-:Y:S01]  /*6500*/  UMOV UR6, 0x75488a3f ;  /* 0x75488a3f00067882 */ /* 0x000fe20000000000 */
[----:B------:R-:W-:-:S06]  /*6510*/  UMOV UR7, 0x3ef3b20a ;  /* 0x3ef3b20a00077882 */ /* 0x000fcc0000000000 */
[----:B------:R-:W-:Y:S01]  /*6520*/  DFMA R46, R54, R42, UR6 ;  /* 0x00000006362e7e2b */ /* 0x000fe2000800002a */
[----:B------:R-:W-:Y:S01]  /*6530*/  UMOV UR6, 0xe4faecd5 ;  /* 0xe4faecd500067882 */ /* 0x000fe20000000000 */
[----:B------:R-:W-:Y:S01]  /*6540*/  UMOV UR7, 0x3f1745cd ;  /* 0x3f1745cd00077882 */ /* 0x000fe20000000000 */
[----:B------:R-:W-:-:S05]  /*6550*/  DADD R42, R48, -R52 ;  /* 0x00000000302a7229 */ /* 0x000fca0000000834 */
[----:B------:R-:W-:Y:S01]  /*6560*/  DFMA R46, R54, R46, UR6 ;  /* 0x00000006362e7e2b */ /* 0x000fe2000800002e */
[----:B------:R-:W-:Y:S01]  /*6570*/  UMOV UR6, 0x258a578b ;  /* 0x258a578b00067882 */ /* 0x000fe20000000000 */
[----:B------:R-:W-:Y:S01]  /*6580*/  UMOV UR7, 0x3f3c71c7 ;  /* 0x3f3c71c700077882 */ /* 0x000fe20000000000 */
[----:B------:R-:W-:-:S05]  /*6590*/  DADD R42, R42, R42 ;  /* 0x000000002a2a7229 */ /* 0x000fca000000002a */
[----:B------:R-:W-:Y:S01]  /*65a0*/  DFMA R46, R54, R46, UR6 ;  /* 0x00000006362e7e2b */ /* 0x000fe2000800002e */
[----:B------:R-:W-:Y:S01]  /*65b0*/  UMOV UR6, 0x9242b910 ;  /* 0x9242b91000067882 */ /* 0x000fe20000000000 */
[----:B------:R-:W-:Y:S01]  /*65c0*/  UMOV UR7, 0x3f624924 ;  /* 0x3f62492400077882 */ /* 0x000fe20000000000 */
[----:B------:R-:W-:-:S05]  /*65d0*/  DFMA R42, R48, -R52, R42 ;  /* 0x80000034302a722b */ /* 0x000fca000000002a */
[----:B------:R-:W-:Y:S01]  /*65e0*/  DFMA R46, R54, R46, UR6 ;  /* 0x00000006362e7e2b */ /* 0x000fe2000800002e */
[----:B------:R-:W-:Y:S01]  /*65f0*/  UMOV UR6, 0x99999dfb ;  /* 0x99999dfb00067882 */ /* 0x000fe20000000000 */
[----:B------:R-:W-:Y:S01]  /*6600*/  UMOV UR7, 0x3f899999 ;  /* 0x3f89999900077882 */ /* 0x000fe20000000000 */
[----:B------:R-:W-:-:S05]  /*6610*/  DMUL R42, R44, R42 ;  /* 0x0000002a2c2a7228 */ /* 0x000fca0000000000 */
[----:B------:R-:W-:Y:S01]  /*6620*/  DFMA R46, R54, R46, UR6 ;  /* 0x00000006362e7e2b */ /* 0x000fe2000800002e */
[----:B------:R-:W-:Y:S01]  /*6630*/  UMOV UR6, 0x55555555 ;  /* 0x5555555500067882 */ /* 0x000fe20000000000 */
[----:B------:R-:W-:-:S03]  /*6640*/  UMOV UR7, 0x3fb55555 ;  /* 0x3fb5555500077882 */ /* 0x000fc60000000000 */
[----:B------:R-:W-:Y:S02]  /*6650*/  VIADD R45, R43, 0x100000 ;  /* 0x001000002b2d7836 */ /* 0x000fe40000000000 */
[----:B------:R-:W-:Y:S01]  /*6660*/  IMAD.MOV.U32 R44, RZ, RZ, R42 ;  /* 0x000000ffff2c7224 */ /* 0x000fe200078e002a */
[----:B------:R-:W-:-:S08]  /*6670*/  DFMA R50, R54, R46, UR6 ;  /* 0x0000000636327e2b */ /* 0x000fd0000800002e */
[----:B------:R-:W-:Y:S01]  /*6680*/  DADD R48, -R50, UR6 ;  /* 0x0000000632307e29 */ /* 0x000fe20008000100 */
[----:B------:R-:W-:Y:S01]  /*6690*/  UMOV UR6, 0xb9e7b0 ;  /* 0x00b9e7b000067882 */ /* 0x000fe20000000000 */
[----:B------:R-:W-:-:S06]  /*66a0*/  UMOV UR7, 0x3c46a4cb ;  /* 0x3c46a4cb00077882 */ /* 0x000fcc0000000000 */
[----:B------:R-:W-:Y:S02]  /*66b0*/  DFMA R48, R54, R46, R48 ;  /* 0x0000002e3630722b */ /* 0x000fe40000000030 */
[----:B------:R-:W-:-:S08]  /*66c0*/  DMUL R46, R52, R52 ;  /* 0x00000034342e7228 */ /* 0x000fd00000000000 */
[C---:B------:R-:W-:Y:S02]  /*66d0*/  DFMA R54, R52.reuse, R52, -R46 ;  /* 0x000000343436722b */ /* 0x040fe4000000082e */
[----:B------:R-:W-:-:S06]  /*66e0*/  DMUL R20, R52, R46 ;  /* 0x0000002e34147228 */ /* 0x000fcc0000000000 */
[----:B------:R-:W-:Y:S02]  /*66f0*/  DFMA R44, R52, R44, R54 ;  /* 0x0000002c342c722b */ /* 0x000fe40000000036 */
[----:B------:R-:W-:Y:S01]  /*6700*/  DADD R54, R48, -UR6 ;  /* 0x8000000630367e29 */ /* 0x000fe20008000000 */
[----:B------:R-:W-:Y:S01]  /*6710*/  UMOV UR6, 0x80000000 ;  /* 0x8000000000067882 */ /* 0x000fe20000000000 */
[----:B------:R-:W-:Y:S01]  /*6720*/  DFMA R48, R52, R46, -R20 ;  /* 0x0000002e3430722b */ /* 0x000fe20000000814 */
[----:B------:R-:W-:Y:S02]  /*6730*/  UMOV UR7, 0x43300000 ;  /* 0x4330000000077882 */ /* 0x000fe40000000000 */
[----:B------:R-:W-:Y:S01]  /*6740*/  DADD R16, R16, -UR6 ;  /* 0x8000000610107e29 */ /* 0x000fe20008000000 */
[----:B------:R-:W-:Y:S01]  /*6750*/  UMOV UR6, 0xfefa39ef ;  /* 0xfefa39ef00067882 */ /* 0x000fe20000000000 */
[----:B------:R-:W-:-:S03]  /*6760*/  UMOV UR7, 0x3fe62e42 ;  /* 0x3fe62e4200077882 */ /* 0x000fc60000000000 */
[----:B------:R-:W-:Y:S02]  /*6770*/  DFMA R48, R42, R46, R48 ;  /* 0x0000002e2a30722b */ /* 0x000fe40000000030 */
[----:B------:R-:W-:-:S06]  /*6780*/  DADD R46, R50, R54 ;  /* 0x00000000322e7229 */ /* 0x000fcc0000000036 */
[----:B------:R-:W-:Y:S02]  /*6790*/  DFMA R44, R52, R44, R48 ;  /* 0x0000002c342c722b */ /* 0x000fe40000000030 */
[----:B------:R-:W-:-:S08]  /*67a0*/  DADD R50, R50, -R46 ;  /* 0x0000000032327229 */ /* 0x000fd0000000082e */
[----:B------:R-:W-:Y:S02]  /*67b0*/  DADD R54, R54, R50 ;  /* 0x0000000036367229 */ /* 0x000fe40000000032 */
[----:B------:R-:W-:-:S08]  /*67c0*/  DMUL R50, R46, R20 ;  /* 0x000000142e327228 */ /* 0x000fd00000000000 */
[----:B------:R-:W-:-:S08]  /*67d0*/  DFMA R48, R46, R20, -R50 ;  /* 0x000000142e30722b */ /* 0x000fd00000000832 */
[----:B------:R-:W-:-:S08]  /*67e0*/  DFMA R44, R46, R44, R48 ;  /* 0x0000002c2e2c722b */ /* 0x000fd00000000030 */
[----:B------:R-:W-:-:S08]  /*67f0*/  DFMA R54, R54, R20, R44 ;  /* 0x000000143636722b */ /* 0x000fd0000000002c */
[----:B------:R-:W-:-:S08]  /*6800*/  DADD R44, R50, R54 ;  /* 0x00000000322c7229 */ /* 0x000fd00000000036 */
[--C-:B------:R-:W-:Y:S02]  /*6810*/  DADD R20, R52, R44.reuse ;  /* 0x0000000034147229 */ /* 0x100fe4000000002c */
[----:B------:R-:W-:-:S06]  /*6820*/  DADD R50, R50, -R44 ;  /* 0x0000000032327229 */ /* 0x000fcc000000082c */
[----:B------:R-:W-:Y:S02]  /*6830*/  DADD R52, R52, -R20 ;  /* 0x0000000034347229 */ /* 0x000fe40000000814 */
[----:B------:R-:W-:-:S06]  /*6840*/  DADD R50, R54, R50 ;  /* 0x0000000036327229 */ /* 0x000fcc0000000032 */
[----:B------:R-:W-:-:S08]  /*6850*/  DADD R44, R44, R52 ;  /* 0x000000002c2c7229 */ /* 0x000fd00000000034 */
[----:B------:R-:W-:-:S08]  /*6860*/  DADD R44, R50, R44 ;  /* 0x00000000322c7229 */ /* 0x000fd0000000002c */
[----:B------:R-:W-:-:S08]  /*6870*/  DADD R44, R42, R44 ;  /* 0x000000002a2c7229 */ /* 0x000fd0000000002c */
[----:B------:R-:W-:-:S08]  /*6880*/  DADD R46, R20, R44 ;  /* 0x00000000142e7229 */ /* 0x000fd0000000002c */
[--C-:B------:R-:W-:Y:S02]  /*6890*/  DFMA R42, R16, UR6, R46.reuse ;  /* 0x00000006102a7c2b */ /* 0x100fe4000800002e */
[----:B------:R-:W-:-:S06]  /*68a0*/  DADD R48, R20, -R46 ;  /* 0x0000000014307229 */ /* 0x000fcc000000082e */
[----:B------:R-:W-:Y:S02]  /*68b0*/  DFMA R20, R16, -UR6, R42 ;  /* 0x8000000610147c2b */ /* 0x000fe4000800002a */
[----:B------:R-:W-:Y:S01]  /*68c0*/  DADD R48, R44, R48 ;  /* 0x000000002c307229 */ /* 0x000fe20000000030 */
[----:B------:R-:W-:Y:S02]  /*68d0*/  IMAD.MOV.U32 R45, RZ, RZ, R7 ;  /* 0x000000ffff2d7224 */ /* 0x000fe400078e0007 */
[----:B------:R-:W-:-:S03]  /*68e0*/  IMAD.MOV.U32 R44, RZ, RZ, R6 ;  /* 0x000000ffff2c7224 */ /* 0x000fc600078e0006 */
[----:B------:R-:W-:Y:S01]  /*68f0*/  DADD R20, -R46, R20 ;  /* 0x000000002e147229 */ /* 0x000fe20000000114 */
[----:B------:R-:W-:-:S05]  /*6900*/  IMAD.SHL.U32 R7, R45, 0x2, RZ ;  /* 0x000000022d077824 */ /* 0x000fca00078e00ff */
[----:B------:R-:W-:Y:S02]  /*6910*/  ISETP.GT.U32.AND P0, PT, R7, -0x2000001, PT ;  /* 0xfdffffff0700780c */ /* 0x000fe40003f04070 */
[----:B------:R-:W-:-:S08]  /*6920*/  DADD R20, R48, -R20 ;  /* 0x0000000030147229 */ /* 0x000fd00000000814 */
[----:B------:R-:W-:Y:S01]  /*6930*/  DFMA R20, R16, UR8, R20 ;  /* 0x0000000810147c2b */ /* 0x000fe20008000014 */
[----:B------:R-:W-:-:S04]  /*6940*/  LOP3.LUT R16, R45, 0xff0fffff, RZ, 0xc0, !PT ;  /* 0xff0fffff2d107812 */ /* 0x000fc800078ec0ff */
[----:B------:R-:W-:Y:S01]  /*6950*/  SEL R17, R16, R45, P0 ;  /* 0x0000002d10117207 */ /* 0x000fe20000000000 */
[----:B------:R-:W-:Y:S02]  /*6960*/  IMAD.MOV.U32 R16, RZ, RZ, R44 ;  /* 0x000000ffff107224 */ /* 0x000fe400078e002c */
[----:B------:R-:W-:-:S08]  /*6970*/  DADD R46, R42, R20 ;  /* 0x000000002a2e7229 */ /* 0x000fd00000000014 */
[----:B------:R-:W-:Y:S02]  /*6980*/  DADD R42, R42, -R46 ;  /* 0x000000002a2a7229 */ /* 0x000fe4000000082e */
[----:B------:R-:W-:-:S06]  /*6990*/  DMUL R44, R46, R16 ;  /* 0x000000102e2c7228 */ /* 0x000fcc0000000000 */
[----:B------:R-:W-:Y:S02]  /*69a0*/  DADD R42, R20, R42 ;  /* 0x00000000142a7229 */ /* 0x000fe4000000002a */
[----:B------:R-:W-:-:S08]  /*69b0*/  DFMA R46, R46, R16, -R44 ;  /* 0x000000102e2e722b */ /* 0x000fd0000000082c */
[----:B------:R-:W-:Y:S01]  /*69c0*/  DFMA R42, R42, R16, R46 ;  /* 0x000000102a2a722b */ /* 0x000fe2000000002e */
[----:B------:R-:W-:Y:S02]  /*69d0*/  IMAD.MOV.U32 R16, RZ, RZ, 0x652b82fe ;  /* 0x652b82feff107424 */ /* 0x000fe400078e00ff */
[----:B------:R-:W-:-:S05]  /*69e0*/  IMAD.MOV.U32 R17, RZ, RZ, 0x3ff71547 ;  /* 0x3ff71547ff117424 */ /* 0x000fca00078e00ff */
[----:B------:R-:W-:-:S08]  /*69f0*/  DADD R46, R44, R42 ;  /* 0x000000002c2e7229 */ /* 0x000fd0000000002a */
[----:B------:R-:W-:Y:S02]  /*6a00*/  DFMA R16, R46, R16, 6.75539944105574400000e+15 ;  /* 0x433800002e10742b */ /* 0x000fe40000000010 */
[----:B------:R-:W-:Y:S01]  /*6a10*/  FSETP.GEU.AND P0, PT, |R47|, 4.1917929649353027344, PT ;  /* 0x4086232b2f00780b */ /* 0x000fe20003f0e200 */
[----:B------:R-:W-:-:S05]  /*6a20*/  DADD R44, R44, -R46 ;  /* 0x000000002c2c7229 */ /* 0x000fca000000082e */
[----:B------:R-:W-:-:S03]  /*6a30*/  DADD R20, R16, -6.75539944105574400000e+15 ;  /* 0xc338000010147429 */ /* 0x000fc60000000000 */
[----:B------:R-:W-:-:S05]  /*6a40*/  DADD R42, R42, R44 ;  /* 0x000000002a2a7229 */ /* 0x000fca000000002c */
        /* <DEDUP_REMOVED lines=50> */
.L_x_113:
[----:B------:R-:W-:Y:S01]  /*6d70*/  DFMA R42, R42, R44, R44 ;  /* 0x0000002c2a2a722b */ /* 0x000fe2000000002c */
[----:B------:R-:W-:Y:S01]  /*6d80*/  IMAD.MOV.U32 R19, RZ, RZ, 0x0 ;  /* 0x00000000ff137424 */ /* 0x000fe200078e00ff */
[----:B------:R-:W-:-:S08]  /*6d90*/  DSETP.NEU.AND P0, PT, |R44|, +INF , PT ;  /* 0x7ff000002c00742a */ /* 0x000fd00003f0d200 */
[----:B------:R-:W-:Y:S02]  /*6da0*/  FSEL R16, R44, R42, !P0 ;  /* 0x0000002a2c107208 */ /* 0x000fe40004000000 */
[----:B------:R-:W-:Y:S01]  /*6db0*/  FSEL R7, R45, R43, !P0 ;  /* 0x0000002b2d077208 */ /* 0x000fe20004000000 */
[----:B------:R-:W-:Y:S06]  /*6dc0*/  RET.REL.NODEC R18 `(_Z17verlet_integratorP9Particles) ;  /* 0xffffff90128c7950 */ /* 0x000fec0003c3ffff */
        .type           $_Z17verlet_integratorP9Particles$__internal_trig_reduction_slowpathd,@function
        .size           $_Z17verlet_integratorP9Particles$__internal_trig_reduction_slowpathd,(.L_x_125 - $_Z17verlet_integratorP9Particles$__internal_trig_reduction_slowpathd)
$_Z17verlet_integratorP9Particles$__internal_trig_reduction_slowpathd:
[--C-:B------:R-:W-:Y:S01]  /*6dd0*/  SHF.R.U32.HI R25, RZ, 0x14, R26.reuse ;  /* 0x00000014ff197819 */ /* 0x100fe2000001161a */
[----:B------:R-:W-:Y:S01]  /*6de0*/  IMAD.MOV.U32 R41, RZ, RZ, R26 ;  /* 0x000000ffff297224 */ /* 0x000fe200078e001a */
[----:B------:R-:W-:Y:S02]  /*6df0*/  MOV R16, RZ ;  /* 0x000000ff00107202 */ /* 0x000fe40000000f00 */
[----:B------:R-:W-:-:S04]  /*6e00*/  LOP3.LUT R7, R25, 0x7ff, RZ, 0xc0, !PT ;  /* 0x000007ff19077812 */ /* 0x000fc800078ec0ff */
[----:B------:R-:W-:-:S13]  /*6e10*/  ISETP.NE.AND P0, PT, R7, 0x7ff, PT ;  /* 0x000007ff0700780c */ /* 0x000fda0003f05270 */
[----:B------:R-:W-:Y:S05]  /*6e20*/  @!P0 BRA `(.L_x_114) ;  /* 0x0000000800488947 */ /* 0x000fea0003800000 */
[----:B------:R-:W-:Y:S01]  /*6e30*/  VIADD R7, R7, 0xfffffc00 ;  /* 0xfffffc0007077836 */ /* 0x000fe20000000000 */
[----:B------:R-:W-:Y:S01]  /*6e40*/  BSSY.RECONVERGENT B4, `(.L_x_115) ;  /* 0x000002f000047945 */ /* 0x000fe20003800200 */
[----:B------:R-:W-:-:S03]  /*6e50*/  CS2R R20, SRZ ;  /* 0x0000000000147805 */ /* 0x000fc6000001ff00 */
[----:B------:R-:W-:Y:S02]  /*6e60*/  SHF.R.U32.HI R24, RZ, 0x6, R7 ;  /* 0x00000006ff187819 */ /* 0x000fe40000011607 */
[----:B------:R-:W-:Y:S02]  /*6e70*/  ISETP.GE.U32.AND P0, PT, R7, 0x80, PT ;  /* 0x000000800700780c */ /* 0x000fe40003f06070 */
[C---:B------:R-:W-:Y:S02]  /*6e80*/  IADD3 R23, PT, PT, -R24.reuse, 0x13, RZ ;  /* 0x0000001318177810 */ /* 0x040fe40007ffe1ff */
[----:B------:R-:W-:Y:S02]  /*6e90*/  IADD3 R7, PT, PT, -R24, 0xf, RZ ;  /* 0x0000000f18077810 */ /* 0x000fe40007ffe1ff */
[----:B------:R-:W-:-:S04]  /*6ea0*/  SEL R23, R23, 0x12, P0 ;  /* 0x0000001217177807 */ /* 0x000fc80000000000 */
[----:B------:R-:W-:-:S13]  /*6eb0*/  ISETP.GE.AND P0, PT, R7, R23, PT ;  /* 0x000000170700720c */ /* 0x000fda0003f06270 */
[----:B------:R-:W-:Y:S05]  /*6ec0*/  @P0 BRA `(.L_x_116) ;  /* 0x0000000000980947 */ /* 0x000fea0003800000 */
[----:B------:R-:W0:Y:S01]  /*6ed0*/  LDC.64 R16, c[0x0][0x358] ;  /* 0x0000d600ff107b82 */ /* 0x000e220000000a00 */
[C---:B------:R-:W-:Y:S01]  /*6ee0*/  SHF.L.U64.HI R42, R40.reuse, 0xb, R41 ;  /* 0x0000000b282a7819 */ /* 0x040fe20000010229 */
[----:B------:R-:W-:Y:S01]  /*6ef0*/  BSSY.RECONVERGENT B5, `(.L_x_117) ;  /* 0x0000022000057945 */ /* 0x000fe20003800200 */
[----:B------:R-:W-:Y:S01]  /*6f00*/  IMAD.SHL.U32 R22, R40, 0x800, RZ ;  /* 0x0000080028167824 */ /* 0x000fe200078e00ff */
[----:B------:R-:W-:Y:S01]  /*6f10*/  IADD3 R40, PT, PT, RZ, -R24, -R23 ;  /* 0x80000018ff287210 */ /* 0x000fe20007ffe817 */
[----:B------:R-:W-:Y:S01]  /*6f20*/  IMAD.MOV.U32 R41, RZ, RZ, RZ ;  /* 0x000000ffff297224 */ /* 0x000fe200078e00ff */
[----:B------:R-:W-:Y:S02]  /*6f30*/  CS2R R20, SRZ ;  /* 0x0000000000147805 */ /* 0x000fe4000001ff00 */
[----:B------:R-:W-:-:S07]  /*6f40*/  LOP3.LUT R42, R42, 0x80000000, RZ, 0xfc, !PT ;  /* 0x800000002a2a7812 */ /* 0x000fce00078efcff */
.L_x_118:
[----:B------:R-:W1:Y:S01]  /*6f50*/  LDC.64 R18, c[0x4][0x40] ;  /* 0x01001000ff127b82 */ /* 0x000e620000000a00 */
[----:B0-----:R-:W-:Y:S02]  /*6f60*/  R2UR UR6, R16 ;  /* 0x00000000100672ca */ /* 0x001fe400000e0000 */
[----:B------:R-:W-:Y:S01]  /*6f70*/  R2UR UR7, R17 ;  /* 0x00000000110772ca */ /* 0x000fe200000e0000 */
[----:B-1----:R-:W-:-:S12]  /*6f80*/  IMAD.WIDE R46, R7, 0x8, R18 ;  /* 0x00000008072e7825 */ /* 0x002fd800078e0212 */
[----:B------:R-:W2:Y:S01]  /*6f90*/  LDG.E.64.CONSTANT R18, desc[UR6][R46.64] ;  /* 0x000000062e127981 */ /* 0x000ea2000c1e9b00 */
[----:B------:R-:W-:Y:S02]  /*6fa0*/  VIADD R40, R40, 0x1 ;  /* 0x0000000128287836 */ /* 0x000fe40000000000 */
[----:B------:R-:W-:Y:S02]  /*6fb0*/  VIADD R7, R7, 0x1 ;  /* 0x0000000107077836 */ /* 0x000fe40000000000 */
[----:B--2---:R-:W-:-:S04]  /*6fc0*/  IMAD.WIDE.U32 R20, P5, R18, R22, R20 ;  /* 0x0000001612147225 */ /* 0x004fc800078a0014 */
[C---:B------:R-:W-:Y:S02]  /*6fd0*/  IMAD R45, R18.reuse, R42, RZ ;  /* 0x0000002a122d7224 */ /* 0x040fe400078e02ff */
[----:B------:R-:W-:Y:S02]  /*6fe0*/  IMAD R43, R19, R22, RZ ;  /* 0x00000016132b7224 */ /* 0x000fe400078e02ff */
[----:B------:R-:W-:Y:S01]  /*6ff0*/  IMAD.HI.U32 R18, R18, R42, RZ ;  /* 0x0000002a12127227 */ /* 0x000fe200078e00ff */
[----:B------:R-:W-:-:S03]  /*7000*/  IADD3 R44, P0, PT, R45, R21, RZ ;  /* 0x000000152d2c7210 */ /* 0x000fc60007f1e0ff */
[----:B------:R-:W-:Y:S01]  /*7010*/  IMAD.X R45, RZ, RZ, R18, P5 ;  /* 0x000000ffff2d7224 */ /* 0x000fe200028e0612 */
[----:B------:R-:W-:Y:S01]  /*7020*/  IADD3 R21, P1, PT, R43, R44, RZ ;  /* 0x0000002c2b157210 */ /* 0x000fe20007f3e0ff */
[----:B------:R-:W-:-:S04]  /*7030*/  IMAD.HI.U32 R44, R19, R22, RZ ;  /* 0x00000016132c7227 */ /* 0x000fc800078e00ff */
[----:B------:R-:W-:Y:S01]  /*7040*/  IMAD.HI.U32 R18, R19, R42, RZ ;  /* 0x0000002a13127227 */ /* 0x000fe200078e00ff */
[----:B------:R-:W-:-:S03]  /*7050*/  IADD3.X R44, P0, PT, R44, R45, RZ, P0, !PT ;  /* 0x0000002d2c2c7210 */ /* 0x000fc6000071e4ff */
[----:B------:R-:W-:Y:S02]  /*7060*/  IMAD R19, R19, R42, RZ ;  /* 0x0000002a13137224 */ /* 0x000fe400078e02ff */
[----:B------:R-:W-:Y:S01]  /*7070*/  IMAD.X R18, RZ, RZ, R18, P0 ;  /* 0x000000ffff127224 */ /* 0x000fe200000e0612 */
[----:B------:R-:W-:Y:S01]  /*7080*/  ISETP.NE.AND P0, PT, R40, -0xf, PT ;  /* 0xfffffff12800780c */ /* 0x000fe20003f05270 */
[----:B------:R-:W-:Y:S01]  /*7090*/  IMAD R43, R41, 0x8, R1 ;  /* 0x00000008292b7824 */ /* 0x000fe200078e0201 */
[----:B------:R-:W-:Y:S01]  /*70a0*/  IADD3.X R44, P1, PT, R19, R44, RZ, P1, !PT ;  /* 0x0000002c132c7210 */ /* 0x000fe20000f3e4ff */
[----:B------:R-:W-:-:S03]  /*70b0*/  VIADD R41, R41, 0x1 ;  /* 0x0000000129297836 */ /* 0x000fc60000000000 */
[----:B------:R0:W-:Y:S01]  /*70c0*/  STL.64 [R43], R20 ;  /* 0x000000142b007387 */ /* 0x0001e20000100a00 */
[----:B------:R-:W-:Y:S02]  /*70d0*/  IMAD.X R45, RZ, RZ, R18, P1 ;  /* 0x000000ffff2d7224 */ /* 0x000fe400008e0612 */
[----:B0-----:R-:W-:Y:S02]  /*70e0*/  IMAD.MOV.U32 R20, RZ, RZ, R44 ;  /* 0x000000ffff147224 */ /* 0x001fe400078e002c */
[----:B------:R-:W-:Y:S02]  /*70f0*/  IMAD.MOV.U32 R21, RZ, RZ, R45 ;  /* 0x000000ffff157224 */ /* 0x000fe400078e002d */
[----:B------:R-:W-:Y:S05]  /*7100*/  @P0 BRA `(.L_x_118) ;  /* 0xfffffffc00900947 */ /* 0x000fea000383ffff */
[----:B------:R-:W-:Y:S05]  /*7110*/  BSYNC.RECONVERGENT B5 ;  /* 0x0000000000057941 */ /* 0x000fea0003800200 */
.L_x_117:
[----:B------:R-:W-:-:S07]  /*7120*/  IMAD.MOV.U32 R7, RZ, RZ, R23 ;  /* 0x000000ffff077224 */ /* 0x000fce00078e0017 */
.L_x_116:
[----:B------:R-:W-:Y:S05]  /*7130*/  BSYNC.RECONVERGENT B4 ;  /* 0x0000000000047941 */ /* 0x000fea0003800200 */
.L_x_115:
[----:B------:R-:W-:Y:S01]  /*7140*/  LOP3.LUT P0, R41, R25, 0x3f, RZ, 0xc0, !PT ;  /* 0x0000003f19297812 */ /* 0x000fe2000780c0ff */
[----:B------:R-:W-:-:S04]  /*7150*/  IMAD.IADD R24, R24, 0x1, R7 ;  /* 0x0000000118187824 */ /* 0x000fc800078e0207 */
[----:B------:R-:W-:-:S05]  /*7160*/  IMAD.U32 R43, R24, 0x8, R1 ;  /* 0x00000008182b7824 */ /* 0x000fca00078e0001 */
[----:B------:R0:W-:Y:S04]  /*7170*/  STL.64 [R43+-0x78], R20 ;  /* 0xffff88142b007387 */ /* 0x0001e80000100a00 */
[----:B------:R-:W2:Y:S04]  /*7180*/  @P0 LDL.64 R24, [R1+0x8] ;  /* 0x0000080001180983 */ /* 0x000ea80000100a00 */
[----:B------:R-:W3:Y:S04]  /*7190*/  LDL.64 R18, [R1+0x10] ;  /* 0x0000100001127983 */ /* 0x000ee80000100a00 */
[----:B------:R-:W4:Y:S01]  /*71a0*/  LDL.64 R16, [R1+0x18] ;  /* 0x0000180001107983 */ /* 0x000f220000100a00 */
[----:B------:R-:W-:Y:S01]  /*71b0*/  @P0 LOP3.LUT R7, R41, 0x3f, RZ, 0x3c, !PT ;  /* 0x0000003f29070812 */ /* 0x000fe200078e3cff */
[----:B------:R-:W-:Y:S01]  /*71c0*/  BSSY.RECONVERGENT B4, `(.L_x_119) ;  /* 0x0000034000047945 */ /* 0x000fe20003800200 */
[----:B--2---:R-:W-:-:S02]  /*71d0*/  @P0 SHF.R.U64 R22, R24, 0x1, R25 ;  /* 0x0000000118160819 */ /* 0x004fc40000001219 */
[----:B------:R-:W-:Y:S02]  /*71e0*/  @P0 SHF.R.U32.HI R24, RZ, 0x1, R25 ;  /* 0x00000001ff180819 */ /* 0x000fe40000011619 */
[----:B---3--:R-:W-:Y:S02]  /*71f0*/  @P0 SHF.L.U32 R23, R18, R41, RZ ;  /* 0x0000002912170219 */ /* 0x008fe400000006ff */
[----:B0-----:R-:W-:Y:S02]  /*7200*/  @P0 SHF.R.U64 R20, R22, R7, R24 ;  /* 0x0000000716140219 */ /* 0x001fe40000001218 */
[--C-:B------:R-:W-:Y:S02]  /*7210*/  @P0 SHF.R.U32.HI R44, RZ, 0x1, R19.reuse ;  /* 0x00000001ff2c0819 */ /* 0x100fe40000011613 */
[C-C-:B------:R-:W-:Y:S02]  /*7220*/  @P0 SHF.R.U64 R42, R18.reuse, 0x1, R19.reuse ;  /* 0x00000001122a0819 */ /* 0x140fe40000001213 */
[----:B------:R-:W-:-:S02]  /*7230*/  @P0 SHF.L.U64.HI R40, R18, R41, R19 ;  /* 0x0000002912280219 */ /* 0x000fc40000010213 */
[----:B------:R-:W-:Y:S02]  /*7240*/  @P0 SHF.R.U32.HI R21, RZ, R7, R24 ;  /* 0x00000007ff150219 */ /* 0x000fe40000011618 */
[----:B------:R-:W-:Y:S02]  /*7250*/  @P0 LOP3.LUT R18, R23, R20, RZ, 0xfc, !PT ;  /* 0x0000001417120212 */ /* 0x000fe400078efcff */
[----:B----4-:R-:W-:Y:S02]  /*7260*/  @P0 SHF.L.U32 R22, R16, R41, RZ ;  /* 0x0000002910160219 */ /* 0x010fe400000006ff */
[----:B------:R-:W-:Y:S01]  /*7270*/  @P0 SHF.R.U64 R25, R42, R7, R44 ;  /* 0x000000072a190219 */ /* 0x000fe2000000122c */
[----:B------:R-:W-:Y:S01]  /*7280*/  IMAD.SHL.U32 R20, R18, 0x4, RZ ;  /* 0x0000000412147824 */ /* 0x000fe200078e00ff */
[----:B------:R-:W-:Y:S02]  /*7290*/  @P0 LOP3.LUT R19, R40, R21, RZ, 0xfc, !PT ;  /* 0x0000001528130212 */ /* 0x000fe400078efcff */
[----:B------:R-:W-:-:S02]  /*72a0*/  @P0 SHF.L.U64.HI R24, R16, R41, R17 ;  /* 0x0000002910180219 */ /* 0x000fc40000010211 */
[----:B------:R-:W-:Y:S02]  /*72b0*/  @P0 SHF.R.U32.HI R7, RZ, R7, R44 ;  /* 0x00000007ff070219 */ /* 0x000fe4000001162c */
[----:B------:R-:W-:Y:S02]  /*72c0*/  @P0 LOP3.LUT R16, R22, R25, RZ, 0xfc, !PT ;  /* 0x0000001916100212 */ /* 0x000fe400078efcff */
[----:B------:R-:W-:Y:S02]  /*72d0*/  SHF.L.U64.HI R18, R18, 0x2, R19 ;  /* 0x0000000212127819 */ /* 0x000fe40000010213 */
[----:B------:R-:W-:Y:S02]  /*72e0*/  @P0 LOP3.LUT R17, R24, R7, RZ, 0xfc, !PT ;  /* 0x0000000718110212 */ /* 0x000fe400078efcff */
[----:B------:R-:W-:Y:S02]  /*72f0*/  SHF.L.W.U32.HI R19, R19, 0x2, R16 ;  /* 0x0000000213137819 */ /* 0x000fe40000010e10 */
[----:B------:R-:W-:-:S02]  /*7300*/  IADD3 RZ, P0, PT, RZ, -R20, RZ ;  /* 0x80000014ffff7210 */ /* 0x000fc40007f1e0ff */
[----:B------:R-:W-:Y:S02]  /*7310*/  LOP3.LUT R7, RZ, R18, RZ, 0x33, !PT ;  /* 0x00000012ff077212 */ /* 0x000fe400078e33ff */
[----:B------:R-:W-:Y:S02]  /*7320*/  SHF.L.W.U32.HI R16, R16, 0x2, R17 ;  /* 0x0000000210107819 */ /* 0x000fe40000010e11 */
[----:B------:R-:W-:Y:S02]  /*7330*/  LOP3.LUT R22, RZ, R19, RZ, 0x33, !PT ;  /* 0x00000013ff167212 */ /* 0x000fe400078e33ff */
[----:B------:R-:W-:Y:S02]  /*7340*/  IADD3.X R21, P0, PT, RZ, R7, RZ, P0, !PT ;  /* 0x00000007ff157210 */ /* 0x000fe4000071e4ff */
[----:B------:R-:W-:Y:S02]  /*7350*/  LOP3.LUT R7, RZ, R16, RZ, 0x33, !PT ;  /* 0x00000010ff077212 */ /* 0x000fe400078e33ff */
[----:B------:R-:W-:-:S02]  /*7360*/  IADD3.X R22, P1, PT, RZ, R22, RZ, P0, !PT ;  /* 0x00000016ff167210 */ /* 0x000fc4000073e4ff */
[----:B------:R-:W-:-:S03]  /*7370*/  ISETP.GT.U32.AND P5, PT, R19, -0x1, PT ;  /* 0xffffffff1300780c */ /* 0x000fc60003fa4070 */
[----:B------:R-:W-:Y:S01]  /*7380*/  IMAD.X R7, RZ, RZ, R7, P1 ;  /* 0x000000ffff077224 */ /* 0x000fe200008e0607 */
[----:B------:R-:W-:-:S04]  /*7390*/  ISETP.GT.AND.EX P0, PT, R16, -0x1, PT, P5 ;  /* 0xffffffff1000780c */ /* 0x000fc80003f04350 */
[----:B------:R-:W-:Y:S02]  /*73a0*/  SEL R7, R16, R7, P0 ;  /* 0x0000000710077207 */ /* 0x000fe40000000000 */
[----:B------:R-:W-:Y:S02]  /*73b0*/  SEL R24, R19, R22, P0 ;  /* 0x0000001613187207 */ /* 0x000fe40000000000 */
[----:B------:R-:W-:-:S04]  /*73c0*/  ISETP.NE.U32.AND P1, PT, R7, RZ, PT ;  /* 0x000000ff0700720c */ /* 0x000fc80003f25070 */
[----:B------:R-:W-:Y:S01]  /*73d0*/  SEL R19, R24, R7, !P1 ;  /* 0x0000000718137207 */ /* 0x000fe20004800000 */
[----:B------:R-:W-:-:S05]  /*73e0*/  @!P0 IMAD.MOV R20, RZ, RZ, -R20 ;  /* 0x000000ffff148224 */ /* 0x000fca00078e0a14 */
[----:B------:R-:W0:Y:S02]  /*73f0*/  FLO.U32 R19, R19 ;  /* 0x0000001300137300 */ /* 0x000e2400000e0000 */
[C---:B0-----:R-:W-:Y:S02]  /*7400*/  IADD3 R23, PT, PT, -R19.reuse, 0x1f, RZ ;  /* 0x0000001f13177810 */ /* 0x041fe40007ffe1ff */
[----:B------:R-:W-:-:S03]  /*7410*/  IADD3 R22, PT, PT, -R19, 0x3f, RZ ;  /* 0x0000003f13167810 */ /* 0x000fc60007ffe1ff */
[----:B------:R-:W-:Y:S01]  /*7420*/  @P1 IMAD.MOV R22, RZ, RZ, R23 ;  /* 0x000000ffff161224 */ /* 0x000fe200078e0217 */
[----:B------:R-:W-:-:S04]  /*7430*/  SEL R23, R18, R21, P0 ;  /* 0x0000001512177207 */ /* 0x000fc80000000000 */
[----:B------:R-:W-:-:S13]  /*7440*/  ISETP.NE.AND P1, PT, R22, RZ, PT ;  /* 0x000000ff1600720c */ /* 0x000fda0003f25270 */
[----:B------:R-:W-:Y:S05]  /*7450*/  @!P1 BRA `(.L_x_120) ;  /* 0x0000000000289947 */ /* 0x000fea0003800000 */
[----:B------:R-:W-:Y:S02]  /*7460*/  LOP3.LUT R19, R22, 0x3f, RZ, 0xc0, !PT ;  /* 0x0000003f16137812 */ /* 0x000fe400078ec0ff */
[--C-:B------:R-:W-:Y:S02]  /*7470*/  SHF.R.U64 R21, R20, 0x1, R23.reuse ;  /* 0x0000000114157819 */ /* 0x100fe40000001217 */
[----:B------:R-:W-:Y:S02]  /*7480*/  SHF.R.U32.HI R23, RZ, 0x1, R23 ;  /* 0x00000001ff177819 */ /* 0x000fe40000011617 */
[----:B------:R-:W-:Y:S02]  /*7490*/  LOP3.LUT R18, R22, 0x3f, RZ, 0xc, !PT ;  /* 0x0000003f16127812 */ /* 0x000fe400078e0cff */
[CC--:B------:R-:W-:Y:S02]  /*74a0*/  SHF.L.U64.HI R20, R24.reuse, R19.reuse, R7 ;  /* 0x0000001318147219 */ /* 0x0c0fe40000010207 */
[----:B------:R-:W-:-:S02]  /*74b0*/  SHF.L.U32 R19, R24, R19, RZ ;  /* 0x0000001318137219 */ /* 0x000fc400000006ff */
[-CC-:B------:R-:W-:Y:S02]  /*74c0*/  SHF.R.U64 R24, R21, R18.reuse, R23.reuse ;  /* 0x0000001215187219 */ /* 0x180fe40000001217 */
[----:B------:R-:W-:Y:S02]  /*74d0*/  SHF.R.U32.HI R7, RZ, R18, R23 ;  /* 0x00000012ff077219 */ /* 0x000fe40000011617 */
[----:B------:R-:W-:Y:S02]  /*74e0*/  LOP3.LUT R24, R19, R24, RZ, 0xfc, !PT ;  /* 0x0000001813187212 */ /* 0x000fe400078efcff */
[----:B------:R-:W-:-:S07]  /*74f0*/  LOP3.LUT R7, R20, R7, RZ, 0xfc, !PT ;  /* 0x0000000714077212 */ /* 0x000fce00078efcff */
.L_x_120:
[----:B------:R-:W-:Y:S05]  /*7500*/  BSYNC.RECONVERGENT B4 ;  /* 0x0000000000047941 */ /* 0x000fea0003800200 */
.L_x_119:
[----:B------:R-:W-:-:S04]  /*7510*/  IMAD.WIDE.U32 R20, R24, 0x2168c235, RZ ;  /* 0x2168c23518147825 */ /* 0x000fc800078e00ff */
[----:B------:R-:W-:Y:S01]  /*7520*/  IMAD.MOV.U32 R18, RZ, RZ, R21 ;  /* 0x000000ffff127224 */ /* 0x000fe200078e0015 */
[----:B------:R-:W-:Y:S01]  /*7530*/  IADD3 RZ, P1, PT, R20, R20, RZ ;  /* 0x0000001414ff7210 */ /* 0x000fe20007f3e0ff */
[----:B------:R-:W-:Y:S02]  /*7540*/  IMAD.MOV.U32 R19, RZ, RZ, RZ ;  /* 0x000000ffff137224 */ /* 0x000fe400078e00ff */
[----:B------:R-:W-:-:S04]  /*7550*/  IMAD.HI.U32 R21, R7, -0x36f0255e, RZ ;  /* 0xc90fdaa207157827 */ /* 0x000fc800078e00ff */
[----:B------:R-:W-:-:S04]  /*7560*/  IMAD.WIDE.U32 R18, R24, -0x36f0255e, R18 ;  /* 0xc90fdaa218127825 */ /* 0x000fc800078e0012 */
[C---:B------:R-:W-:Y:S02]  /*7570*/  IMAD R23, R7.reuse, -0x36f0255e, RZ ;  /* 0xc90fdaa207177824 */ /* 0x040fe400078e02ff */
[----:B------:R-:W-:-:S04]  /*7580*/  IMAD.WIDE.U32 R18, P5, R7, 0x2168c235, R18 ;  /* 0x2168c23507127825 */ /* 0x000fc800078a0012 */
[----:B------:R-:W-:Y:S01]  /*7590*/  IMAD.X R7, RZ, RZ, R21, P5 ;  /* 0x000000ffff077224 */ /* 0x000fe200028e0615 */
[----:B------:R-:W-:Y:S02]  /*75a0*/  IADD3 R19, P5, PT, R23, R19, RZ ;  /* 0x0000001317137210 */ /* 0x000fe40007fbe0ff */
[----:B------:R-:W-:Y:S02]  /*75b0*/  IADD3.X RZ, P1, PT, R18, R18, RZ, P1, !PT ;  /* 0x0000001212ff7210 */ /* 0x000fe40000f3e4ff */
[C---:B------:R-:W-:Y:S01]  /*75c0*/  ISETP.GT.U32.AND P6, PT, R19.reuse, RZ, PT ;  /* 0x000000ff1300720c */ /* 0x040fe20003fc4070 */
[----:B------:R-:W-:Y:S01]  /*75d0*/  IMAD.X R7, RZ, RZ, R7, P5 ;  /* 0x000000ffff077224 */ /* 0x000fe200028e0607 */
[----:B------:R-:W-:-:S04]  /*75e0*/  IADD3.X R18, P5, PT, R19, R19, RZ, P1, !PT ;  /* 0x0000001313127210 */ /* 0x000fc80000fbe4ff */
[C---:B------:R-:W-:Y:S01]  /*75f0*/  ISETP.GT.AND.EX P1, PT, R7.reuse, RZ, PT, P6 ;  /* 0x000000ff0700720c */ /* 0x040fe20003f24360 */
[----:B------:R-:W-:-:S03]  /*7600*/  IMAD.X R20, R7, 0x1, R7, P5 ;  /* 0x0000000107147824 */ /* 0x000fc600028e0607 */
[----:B------:R-:W-:Y:S02]  /*7610*/  SEL R18, R18, R19, P1 ;  /* 0x0000001312127207 */ /* 0x000fe40000800000 */
[----:B------:R-:W-:Y:S02]  /*7620*/  SEL R19, R20, R7, P1 ;  /* 0x0000000714137207 */ /* 0x000fe40000800000 */
[----:B------:R-:W-:Y:S02]  /*7630*/  IADD3 R40, P5, PT, R18, 0x1, RZ ;  /* 0x0000000112287810 */ /* 0x000fe40007fbe0ff */
[----:B------:R-:W-:Y:S02]  /*7640*/  SEL R21, RZ, 0xffffffff, !P1 ;  /* 0xffffffffff157807 */ /* 0x000fe40004800000 */
[----:B------:R-:W-:Y:S01]  /*7650*/  LOP3.LUT P1, R7, R26, 0x80000000, RZ, 0xc0, !PT ;  /* 0x800000001a077812 */ /* 0x000fe2000782c0ff */
[----:B------:R-:W-:Y:S02]  /*7660*/  IMAD.X R19, RZ, RZ, R19, P5 ;  /* 0x000000ffff137224 */ /* 0x000fe400028e0613 */
[----:B------:R-:W-:Y:S01]  /*7670*/  IMAD.IADD R18, R21, 0x1, -R22 ;  /* 0x0000000115127824 */ /* 0x000fe200078e0a16 */
[----:B------:R-:W-:-:S02]  /*7680*/  SHF.R.U32.HI R21, RZ, 0x1e, R17 ;  /* 0x0000001eff157819 */ /* 0x000fc40000011611 */
[----:B------:R-:W-:Y:S01]  /*7690*/  SHF.R.U64 R40, R40, 0xa, R19 ;  /* 0x0000000a28287819 */ /* 0x000fe20000001213 */
[----:B------:R-:W-:Y:S01]  /*76a0*/  IMAD.SHL.U32 R18, R18, 0x100000, RZ ;  /* 0x0010000012127824 */ /* 0x000fe200078e00ff */
[----:B------:R-:W-:Y:S02]  /*76b0*/  LEA.HI R16, R16, R21, RZ, 0x1 ;  /* 0x0000001510107211 */ /* 0x000fe400078f08ff */
[----:B------:R-:W-:Y:S02]  /*76c0*/  IADD3 R40, P5, PT, R40, 0x1, RZ ;  /* 0x0000000128287810 */ /* 0x000fe40007fbe0ff */
[----:B------:R-:W-:Y:S01]  /*76d0*/  @!P0 LOP3.LUT R7, R7, 0x80000000, RZ, 0x3c, !PT ;  /* 0x8000000007078812 */ /* 0x000fe200078e3cff */
[----:B------:R-:W-:Y:S01]  /*76e0*/  @P1 IMAD.MOV R16, RZ, RZ, -R16 ;  /* 0x000000ffff101224 */ /* 0x000fe200078e0a10 */
[----:B------:R-:W-:-:S04]  /*76f0*/  LEA.HI.X R19, R19, RZ, RZ, 0x16, P5 ;  /* 0x000000ff13137211 */ /* 0x000fc800028fb4ff */
[--C-:B------:R-:W-:Y:S02]  /*7700*/  SHF.R.U64 R40, R40, 0x1, R19.reuse ;  /* 0x0000000128287819 */ /* 0x100fe40000001213 */
[----:B------:R-:W-:Y:S02]  /*7710*/  SHF.R.U32.HI R17, RZ, 0x1, R19 ;  /* 0x00000001ff117819 */ /* 0x000fe40000011613 */
[----:B------:R-:W-:-:S04]  /*7720*/  IADD3 R40, P5, P6, RZ, RZ, R40 ;  /* 0x000000ffff287210 */ /* 0x000fc80007ebe028 */
[----:B------:R-:W-:-:S04]  /*7730*/  IADD3.X R18, PT, PT, R18, 0x3fe00000, R17, P5, P6 ;  /* 0x3fe0000012127810 */ /* 0x000fc80002fec411 */
[----:B------:R-:W-:-:S07]  /*7740*/  LOP3.LUT R41, R18, R7, RZ, 0xfc, !PT ;  /* 0x0000000712297212 */ /* 0x000fce00078efcff */
.L_x_114:
[----:B------:R-:W-:Y:S02]  /*7750*/  IMAD.MOV.U32 R7, RZ, RZ, R16 ;  /* 0x000000ffff077224 */ /* 0x000fe400078e0010 */
[----:B------:R-:W-:Y:S02]  /*7760*/  IMAD.MOV.U32 R16, RZ, RZ, R27 ;  /* 0x000000ffff107224 */ /* 0x000fe400078e001b */
[----:B------:R-:W-:-:S04]  /*7770*/  IMAD.MOV.U32 R17, RZ, RZ, 0x0 ;  /* 0x00000000ff117424 */ /* 0x000fc800078e00ff */
[----:B------:R-:W-:Y:S05]  /*7780*/  RET.REL.NODEC R16 `(_Z17verlet_integratorP9Particles) ;  /* 0xffffff88101c7950 */ /* 0x000fea0003c3ffff */
.L_x_121:
[----:B------:R-:W-:-:S00]  /*7790*/  BRA `(.L_x_121) ;  /* 0xfffffffc00fc7947 */ /* 0x000fc0000383ffff */
[----:B------:R-:W-:-:S00]  /*77a0*/  NOP ;  /* 0x0000000000007918 */ /* 0x000fc00000000000 */
        /* <DEDUP_REMOVED lines=13> */
.L_x_125:


//--------------------- .nv.global.init           --------------------------
	.section	.nv.global.init,"aw",@progbits
	.align	16
.nv.global.init:
	.type		__cudart_sin_cos_coeffs,@object
	.size		__cudart_sin_cos_coeffs,(__cudart_i2opi_d - __cudart_sin_cos_coeffs)
__cudart_sin_cos_coeffs:
        /*0000*/ 	.byte	0x46, 0xd2, 0xb0, 0x2c, 0xf1, 0xe5, 0x5a, 0xbe, 0x92, 0xe3, 0xac, 0x69, 0xe3, 0x1d, 0xc7, 0x3e
        /*0010*/ 	.byte	0xa1, 0x62, 0xdb, 0x19, 0xa0, 0x01, 0x2a, 0xbf, 0x18, 0x08, 0x11, 0x11, 0x11, 0x11, 0x81, 0x3f
        /*0020*/ 	.byte	0x54, 0x55, 0x55, 0x55, 0x55, 0x55, 0xc5, 0xbf, 0x00, 0x00, 0x00, 0x00, 0x00, 0x00, 0x00, 0x00
        /*0030*/ 	.byte	0x00, 0x00, 0x00, 0x00, 0x00, 0x00, 0x00, 0x00, 0x64, 0x81, 0xfd, 0x20, 0x83, 0xff, 0xa8, 0xbd
        /*0040*/ 	.byte	0x28, 0x85, 0xef, 0xc1, 0xa7, 0xee, 0x21, 0x3e, 0xd9, 0xe6, 0x06, 0x8e, 0x4f, 0x7e, 0x92, 0xbe
        /*0050*/ 	.byte	0xe9, 0xbc, 0xdd, 0x19, 0xa0, 0x01, 0xfa, 0x3e, 0x47, 0x5d, 0xc1, 0x16, 0x6c, 0xc1, 0x56, 0xbf
        /*0060*/ 	.byte	0x51, 0x55, 0x55, 0x55, 0x55, 0x55, 0xa5, 0x3f, 0x00, 0x00, 0x00, 0x00, 0x00, 0x00, 0xe0, 0xbf
        /*0070*/ 	.byte	0x00, 0x00, 0x00, 0x00, 0x00, 0x00, 0xf0, 0x3f, 0x00, 0x00, 0x00, 0x00, 0x00, 0x00, 0x00, 0x00
	.type		__cudart_i2opi_d,@object
	.size		__cudart_i2opi_d,(mrg32k3aM1SubSeq - __cudart_i2opi_d)
__cudart_i2opi_d:
        /* <DEDUP_REMOVED lines=9> */
	.type		mrg32k3aM1SubSeq,@object
	.size		mrg32k3aM1SubSeq,(mrg32k3aM2SubSeq - mrg32k3aM1SubSeq)
mrg32k3aM1SubSeq:
        /* <DEDUP_REMOVED lines=126> */
	.type		mrg32k3aM2SubSeq,@object
	.size		mrg32k3aM2SubSeq,(mrg32k3aM1 - mrg32k3aM2SubSeq)
mrg32k3aM2SubSeq:
        /* <DEDUP_REMOVED lines=126> */
	.type		mrg32k3aM1,@object
	.size		mrg32k3aM1,(mrg32k3aM1Seq - mrg32k3aM1)
mrg32k3aM1:
        /* <DEDUP_REMOVED lines=144> */
	.type		mrg32k3aM1Seq,@object
	.size		mrg32k3aM1Seq,(mrg32k3aM2 - mrg32k3aM1Seq)
mrg32k3aM1Seq:
        /* <DEDUP_REMOVED lines=144> */
	.type		mrg32k3aM2,@object
	.size		mrg32k3aM2,(mrg32k3aM2Seq - mrg32k3aM2)
mrg32k3aM2:
        /* <DEDUP_REMOVED lines=144> */
	.type		mrg32k3aM2Seq,@object
	.size		mrg32k3aM2Seq,(precalc_xorwow_matrix - mrg32k3aM2Seq)
mrg32k3aM2Seq:
        /* <DEDUP_REMOVED lines=144> */
	.type		precalc_xorwow_matrix,@object
	.size		precalc_xorwow_matrix,(precalc_xorwow_offset_matrix - precalc_xorwow_matrix)
precalc_xorwow_matrix:
        /* <DEDUP_REMOVED lines=6400> */
	.type		precalc_xorwow_offset_matrix,@object
	.size		precalc_xorwow_offset_matrix,(.L_1 - precalc_xorwow_offset_matrix)
precalc_xorwow_offset_matrix:
        /* <DEDUP_REMOVED lines=6400> */
.L_1:


//--------------------- .nv.shared.reserved.0     --------------------------
	.section	.nv.shared.reserved.0,"aw",@nobits
	.weak		__nv_reservedSMEM_offset_0_alias
	.size		__nv_reservedSMEM_offset_0_alias, 0, 64
	.other		__nv_reservedSMEM_offset_0_alias,@"STO_CUDA_RESERVED_SHARED STV_DEFAULT"
__nv_reservedSMEM_offset_0_alias:
	.zero		0
	.zero		64


//--------------------- .nv.constant0._Z17verlet_integratorP9Particles --------------------------
	.section	.nv.constant0._Z17verlet_integratorP9Particles,"a",@progbits
	.sectionflags	@""
	.align	4
.nv.constant0._Z17verlet_integratorP9Particles:
	.zero		904


//--------------------- SYMBOLS --------------------------

	.type		.nv.reservedSmem.offset0,@object
	.size		.nv.reservedSmem.offset0,0x4
